	.target	sm_90a

	.elftype	@"ET_EXEC"


//--------------------- .note.nv.tkinfo           --------------------------
	.section	.note.nv.tkinfo,"",@"SHT_NOTE"
	.sectionflags	@"SHF_NOTE_NV_TKINFO"
	.tkinfo
        /*0018*/ 	.word	0x00000002
        /*0030*/ 	.string	""
        /*0030*/ 	.string	"ptxas"
        /*0030*/ 	.string	"Cuda compilation tools, release 13.0, V13.0.88"
        /*0030*/ 	.string	"Build cuda_13.0.r13.0/compiler.36424714_0"
        /*0030*/ 	.string	"-v  -suppress-debug-info  -lineinfo  -arch sm_90a "



//--------------------- .note.nv.cuinfo           --------------------------
	.section	.note.nv.cuinfo,"",@"SHT_NOTE"
	.sectionflags	@"SHF_NOTE_NV_CUINFO"
        /*0018*/ 	.short	0x0002
        /*001a*/ 	.short	0x005a
        /*001c*/ 	.short	0x0082
	.zero		2


//--------------------- .nv.info                  --------------------------
	.section	.nv.info,"",@"SHT_CUDA_INFO"
	.align	4


	//----- nvinfo : EIATTR_REGCOUNT
	.align		4
        /*0000*/ 	.byte	0x04, 0x2f
        /*0002*/ 	.short	(.L_1 - .L_0)
	.align		4
.L_0:
        /*0004*/ 	.word	index@(gluon_wgmma)
        /*0008*/ 	.word	0x0000009a


	//----- nvinfo : EIATTR_FRAME_SIZE
	.align		4
.L_1:
        /*000c*/ 	.byte	0x04, 0x11
        /*000e*/ 	.short	(.L_3 - .L_2)
	.align		4
.L_2:
        /*0010*/ 	.word	index@(gluon_wgmma)
        /*0014*/ 	.word	0x00000000


	//----- nvinfo : EIATTR_MIN_STACK_SIZE
	.align		4
.L_3:
        /*0018*/ 	.byte	0x04, 0x12
        /*001a*/ 	.short	(.L_5 - .L_4)
	.align		4
.L_4:
        /*001c*/ 	.word	index@(gluon_wgmma)
        /*0020*/ 	.word	0x00000000
.L_5:


//--------------------- .nv.compat                --------------------------
	.section	.nv.compat,"",@"SHT_CUDA_COMPAT_INFO"
	.align	4
        /*0000*/ 	.byte	0x02, 0x09, 0x01, 0x00, 0x02, 0x02, 0x04, 0x00, 0x02, 0x05, 0x05, 0x00, 0x03, 0x07, 0x01, 0x01
        /*0010*/ 	.byte	0x02, 0x03, 0x03, 0x00, 0x02, 0x06, 0x01, 0x00, 0x04, 0x0b, 0x08, 0x00, 0x00, 0x00, 0x00, 0x00
        /*0020*/ 	.byte	0x00, 0x00, 0x00, 0x00


//--------------------- .nv.info.gluon_wgmma      --------------------------
	.section	.nv.info.gluon_wgmma,"",@"SHT_CUDA_INFO"
	.sectionflags	@""
	.align	4


	//----- nvinfo : EIATTR_CUDA_API_VERSION
	.align		4
        /*0000*/ 	.byte	0x04, 0x37
        /*0002*/ 	.short	(.L_7 - .L_6)
.L_6:
        /*0004*/ 	.word	0x00000082


	//----- nvinfo : EIATTR_KPARAM_INFO
	.align		4
.L_7:
        /*0008*/ 	.byte	0x04, 0x17
        /*000a*/ 	.short	(.L_9 - .L_8)
.L_8:
        /*000c*/ 	.word	0x00000000
        /*0010*/ 	.short	0x000a
        /*0012*/ 	.short	0x0048
        /*0014*/ 	.byte	0x00, 0xf4, 0x21, 0x00


	//----- nvinfo : EIATTR_KPARAM_INFO
	.align		4
.L_9:
        /*0018*/ 	.byte	0x04, 0x17
        /*001a*/ 	.short	(.L_11 - .L_10)
.L_10:
        /*001c*/ 	.word	0x00000000
        /*0020*/ 	.short	0x0009
        /*0022*/ 	.short	0x0040
        /*0024*/ 	.byte	0x00, 0xf4, 0x21, 0x00


	//----- nvinfo : EIATTR_KPARAM_INFO
	.align		4
.L_11:
        /*0028*/ 	.byte	0x04, 0x17
        /*002a*/ 	.short	(.L_13 - .L_12)
.L_12:
        /*002c*/ 	.word	0x00000000
        /*0030*/ 	.short	0x0008
        /*0032*/ 	.short	0x0038
        /*0034*/ 	.byte	0x00, 0xf0, 0x21, 0x00


	//----- nvinfo : EIATTR_KPARAM_INFO
	.align		4
.L_13:
        /*0038*/ 	.byte	0x04, 0x17
        /*003a*/ 	.short	(.L_15 - .L_14)
.L_14:
        /*003c*/ 	.word	0x00000000
        /*0040*/ 	.short	0x0007
        /*0042*/ 	.short	0x0030
        /*0044*/ 	.byte	0x00, 0xf0, 0x21, 0x00


	//----- nvinfo : EIATTR_KPARAM_INFO
	.align		4
.L_15:
        /*0048*/ 	.byte	0x04, 0x17
        /*004a*/ 	.short	(.L_17 - .L_16)
.L_16:
        /*004c*/ 	.word	0x00000000
        /*0050*/ 	.short	0x0006
        /*0052*/ 	.short	0x0028
        /*0054*/ 	.byte	0x00, 0xf0, 0x21, 0x00


	//----- nvinfo : EIATTR_KPARAM_INFO
	.align		4
.L_17:
        /*0058*/ 	.byte	0x04, 0x17
        /*005a*/ 	.short	(.L_19 - .L_18)
.L_18:
        /*005c*/ 	.word	0x00000000
        /*0060*/ 	.short	0x0005
        /*0062*/ 	.short	0x0020
        /*0064*/ 	.byte	0x00, 0xf0, 0x11, 0x00


	//----- nvinfo : EIATTR_KPARAM_INFO
	.align		4
.L_19:
        /*0068*/ 	.byte	0x04, 0x17
        /*006a*/ 	.short	(.L_21 - .L_20)
.L_20:
        /*006c*/ 	.word	0x00000000
        /*0070*/ 	.short	0x0004
        /*0072*/ 	.short	0x001c
        /*0074*/ 	.byte	0x00, 0xf0, 0x11, 0x00


	//----- nvinfo : EIATTR_KPARAM_INFO
	.align		4
.L_21:
        /*0078*/ 	.byte	0x04, 0x17
        /*007a*/ 	.short	(.L_23 - .L_22)
.L_22:
        /*007c*/ 	.word	0x00000000
        /*0080*/ 	.short	0x0003
        /*0082*/ 	.short	0x0018
        /*0084*/ 	.byte	0x00, 0xf0, 0x11, 0x00


	//----- nvinfo : EIATTR_KPARAM_INFO
	.align		4
.L_23:
        /*0088*/ 	.byte	0x04, 0x17
        /*008a*/ 	.short	(.L_25 - .L_24)
.L_24:
        /*008c*/ 	.word	0x00000000
        /*0090*/ 	.short	0x0002
        /*0092*/ 	.short	0x0010
        /*0094*/ 	.byte	0x00, 0xf4, 0x21, 0x00


	//----- nvinfo : EIATTR_KPARAM_INFO
	.align		4
.L_25:
        /*0098*/ 	.byte	0x04, 0x17
        /*009a*/ 	.short	(.L_27 - .L_26)
.L_26:
        /*009c*/ 	.word	0x00000000
        /*00a0*/ 	.short	0x0001
        /*00a2*/ 	.short	0x0008
        /*00a4*/ 	.byte	0x00, 0xf4, 0x21, 0x00


	//----- nvinfo : EIATTR_KPARAM_INFO
	.align		4
.L_27:
        /*00a8*/ 	.byte	0x04, 0x17
        /*00aa*/ 	.short	(.L_29 - .L_28)
.L_28:
        /*00ac*/ 	.word	0x00000000
        /*00b0*/ 	.short	0x0000
        /*00b2*/ 	.short	0x0000
        /*00b4*/ 	.byte	0x00, 0xf4, 0x21, 0x00


	//----- nvinfo : EIATTR_SPARSE_MMA_MASK
	.align		4
.L_29:
        /*00b8*/ 	.byte	0x03, 0x50
        /*00ba*/ 	.short	0x0000


	//----- nvinfo : EIATTR_MAXREG_COUNT
	.align		4
        /*00bc*/ 	.byte	0x03, 0x1b
        /*00be*/ 	.short	0x00ff


	//----- nvinfo : EIATTR_NUM_BARRIERS
	.align		4
        /*00c0*/ 	.byte	0x02, 0x4c
        /*00c2*/ 	.byte	0x01
	.zero		1


	//----- nvinfo : EIATTR_MERCURY_ISA_VERSION
	.align		4
        /*00c4*/ 	.byte	0x03, 0x5f
        /*00c6*/ 	.short	0x0101


	//----- nvinfo : EIATTR_INT_WARP_WIDE_INSTR_OFFSETS
	.align		4
        /*00c8*/ 	.byte	0x04, 0x31
        /*00ca*/ 	.short	(.L_31 - .L_30)


	//   ....[0]....
.L_30:
        /*00cc*/ 	.word	0x00001700


	//   ....[1]....
        /*00d0*/ 	.word	0x000017a0


	//   ....[2]....
        /*00d4*/ 	.word	0x00001f40


	//   ....[3]....
        /*00d8*/ 	.word	0x00001f50


	//   ....[4]....
        /*00dc*/ 	.word	0x00001f60


	//   ....[5]....
        /*00e0*/ 	.word	0x00001f70


	//   ....[6]....
        /*00e4*/ 	.word	0x000025d0


	//   ....[7]....
        /*00e8*/ 	.word	0x00002650


	//----- nvinfo : EIATTR_COOP_GROUP_MASK_REGIDS
	.align		4
.L_31:
        /*00ec*/ 	.byte	0x04, 0x29
        /*00ee*/ 	.short	(.L_33 - .L_32)


	//   ....[0]....
.L_32:
        /*00f0*/ 	.word	0xffffffff


	//   ....[1]....
        /*00f4*/ 	.word	0xffffffff


	//   ....[2]....
        /*00f8*/ 	.word	0xffffffff


	//----- nvinfo : EIATTR_COOP_GROUP_INSTR_OFFSETS
	.align		4
.L_33:
        /*00fc*/ 	.byte	0x04, 0x28
        /*00fe*/ 	.short	(.L_35 - .L_34)


	//   ....[0]....
.L_34:
        /*0100*/ 	.word	0x00000140


	//   ....[1]....
        /*0104*/ 	.word	0x00000740


	//   ....[2]....
        /*0108*/ 	.word	0x00000d50


	//----- nvinfo : EIATTR_MBARRIER_INSTR_OFFSETS
	.align		4
.L_35:
        /*010c*/ 	.byte	0x04, 0x39
        /*010e*/ 	.short	(.L_37 - .L_36)


	//   ....[0]....
.L_36:
        /*0110*/ 	.word	0x00001810
        /*0114*/ 	.word	0x000000ff
        /*0118*/ 	.word	0x0000a000
        /*011c*/ 	.short	0x0100
        /*011e*/ 	.byte	0x34
	.zero		1


	//   ....[1]....
        /*0120*/ 	.word	0x00002080
        /*0124*/ 	.word	0x000000ff
        /*0128*/ 	.word	0x0000a000
        /*012c*/ 	.short	0x010a
        /*012e*/ 	.byte	0x34
	.zero		1


	//   ....[2]....
        /*0130*/ 	.word	0x000025f0
        /*0134*/ 	.word	0x000000ff
        /*0138*/ 	.word	0x0000a000
        /*013c*/ 	.short	0x0108
        /*013e*/ 	.byte	0x34
	.zero		1


	//   ....[3]....
        /*0140*/ 	.word	0x00002ba0
        /*0144*/ 	.word	0x000000ff
        /*0148*/ 	.word	0x0000a000
        /*014c*/ 	.short	0x010a
        /*014e*/ 	.byte	0x34
	.zero		1


	//----- nvinfo : EIATTR_NUM_MBARRIERS
	.align		4
.L_37:
        /*0150*/ 	.byte	0x03, 0x38
        /*0152*/ 	.short	0x0001


	//----- nvinfo : EIATTR_EXIT_INSTR_OFFSETS
	.align		4
        /*0154*/ 	.byte	0x04, 0x1c
        /*0156*/ 	.short	(.L_39 - .L_38)


	//   ....[0]....
.L_38:
        /*0158*/ 	.word	0x00002b90


	//----- nvinfo : EIATTR_REQNTID
	.align		4
.L_39:
        /*015c*/ 	.byte	0x04, 0x10
        /*015e*/ 	.short	(.L_41 - .L_40)
.L_40:
        /*0160*/ 	.word	0x00000080
        /*0164*/ 	.word	0x00000001
        /*0168*/ 	.word	0x00000001


	//----- nvinfo : EIATTR_CRS_STACK_SIZE
	.align		4
.L_41:
        /*016c*/ 	.byte	0x04, 0x1e
        /*016e*/ 	.short	(.L_43 - .L_42)
.L_42:
        /*0170*/ 	.word	0x00000000


	//----- nvinfo : EIATTR_CBANK_PARAM_SIZE
	.align		4
.L_43:
        /*0174*/ 	.byte	0x03, 0x19
        /*0176*/ 	.short	0x0050


	//----- nvinfo : EIATTR_PARAM_CBANK
	.align		4
        /*0178*/ 	.byte	0x04, 0x0a
        /*017a*/ 	.short	(.L_45 - .L_44)
	.align		4
.L_44:
        /*017c*/ 	.word	index@(.nv.constant0.gluon_wgmma)
        /*0180*/ 	.short	0x0210
        /*0182*/ 	.short	0x0050


	//----- nvinfo : EIATTR_SW_WAR
	.align		4
.L_45:
        /*0184*/ 	.byte	0x04, 0x36
        /*0186*/ 	.short	(.L_47 - .L_46)
.L_46:
        /*0188*/ 	.word	0x00000008
.L_47:


//--------------------- .nv.callgraph             --------------------------
	.section	.nv.callgraph,"",@"SHT_CUDA_CALLGRAPH"
	.align	4
	.sectionentsize	8
	.align		4
        /*0000*/ 	.word	0x00000000
	.align		4
        /*0004*/ 	.word	0xffffffff
	.align		4
        /*0008*/ 	.word	0x00000000
	.align		4
        /*000c*/ 	.word	0xfffffffe
	.align		4
        /*0010*/ 	.word	0x00000000
	.align		4
        /*0014*/ 	.word	0xfffffffd
	.align		4
        /*0018*/ 	.word	0x00000000
	.align		4
        /*001c*/ 	.word	0xfffffffc


//--------------------- .text.gluon_wgmma         --------------------------
	.section	.text.gluon_wgmma,"ax",@progbits
	.align	128
        .global         gluon_wgmma
        .type           gluon_wgmma,@function
        .size           gluon_wgmma,(.L_x_52 - gluon_wgmma)
        .other          gluon_wgmma,@"STO_CUDA_ENTRY STV_DEFAULT"
gluon_wgmma:
.text.gluon_wgmma:
[----:B------:R-:W-:Y:S01]  /*0000*/  LDC R1, c[0x0][0x28] ;  /* 0x00000a00ff017b82 */ /* 0x000fe20000000800 */
[----:B------:R-:W1:Y:S07]  /*0010*/  S2R R0, SR_TID.X ;  /* 0x0000000000007919 */ /* 0x000e6e0000002100 */
[----:B------:R-:W2:Y:S01]  /*0020*/  S2UR UR4, SR_CgaCtaId ;  /* 0x00000000000479c3 */ /* 0x000ea20000008800 */
[----:B------:R-:W-:Y:S01]  /*0030*/  UMOV UR52, 0x400 ;  /* 0x0000040000347882 */ /* 0x000fe20000000000 */
[----:B------:R-:W-:Y:S01]  /*0040*/  ULDC UR6, c[0x0][0xc] ;  /* 0x0000030000067ab9 */ /* 0x000fe20000000800 */
[----:B------:R-:W-:Y:S05]  /*0050*/  BSSY B0, `(.L_x_0) ;  /* 0x000001f000007945 */ /* 0x000fea0003800000 */
[----:B------:R-:W3:Y:S08]  /*0060*/  LDC R7, c[0x0][0x228] ;  /* 0x00008a00ff077b82 */ /* 0x000ef00000000800 */
[----:B------:R-:W4:Y:S08]  /*0070*/  LDC R14, c[0x0][0x230] ;  /* 0x00008c00ff0e7b82 */ /* 0x000f300000000800 */
[----:B------:R-:W-:Y:S01]  /*0080*/  S2UR UR8, SR_CTAID.Y ;  /* 0x00000000000879c3 */ /* 0x000fe20000002600 */
[----:B--2---:R-:W-:-:S03]  /*0090*/  ULEA UR52, UR4, UR52, 0x18 ;  /* 0x0000003404347291 */ /* 0x004fc6000f8ec03f */
[----:B------:R-:W-:Y:S01]  /*00a0*/  ULDC UR4, c[0x0][0x10] ;  /* 0x0000040000047ab9 */ /* 0x000fe20000000800 */
[----:B-1----:R-:W-:-:S03]  /*00b0*/  LOP3.LUT R6, R0, 0x7f, RZ, 0xc0, !PT ;  /* 0x0000007f00067812 */ /* 0x002fc600078ec0ff */
[----:B------:R-:W1:Y:S01]  /*00c0*/  S2UR UR5, SR_CTAID.Z ;  /* 0x00000000000579c3 */ /* 0x000e620000002700 */
[----:B---3--:R-:W-:Y:S01]  /*00d0*/  VIADD R7, R7, 0xffffffff ;  /* 0xffffffff07077836 */ /* 0x008fe20000000000 */
[C---:B------:R-:W-:Y:S02]  /*00e0*/  ISETP.GE.U32.AND P0, PT, R6.reuse, 0x20, PT ;  /* 0x000000200600780c */ /* 0x040fe40003f06070 */
[C---:B------:R-:W-:Y:S02]  /*00f0*/  ISETP.NE.U32.AND P2, PT, R6.reuse, RZ, PT ;  /* 0x000000ff0600720c */ /* 0x040fe40003f45070 */
[----:B------:R-:W-:Y:S02]  /*0100*/  LEA R12, R6, UR52, 0x2 ;  /* 0x00000034060c7c11 */ /* 0x000fe4000f8e10ff */
[----:B------:R-:W2:Y:S01]  /*0110*/  S2UR UR7, SR_CTAID.X ;  /* 0x00000000000779c3 */ /* 0x000ea20000002500 */
[----:B----4-:R-:W-:-:S06]  /*0120*/  VIADD R11, R14, 0xffffffff ;  /* 0xffffffff0e0b7836 */ /* 0x010fcc0000000000 */
[----:B------:R3:W-:Y:S01]  /*0130*/  @!P0 STS [R12], RZ ;  /* 0x000000ff0c008388 */ /* 0x0007e20000000800 */
[----:B------:R-:W-:-:S03]  /*0140*/  NOP ;  /* 0x0000000000007918 */ /* 0x000fc60000000000 */
[----:B------:R3:W-:Y:S01]  /*0150*/  @!P2 STS [UR52+0x24], R7 ;  /* 0x00002407ff00a988 */ /* 0x0007e20008000834 */
[----:B-1----:R-:W-:-:S03]  /*0160*/  UIMAD UR4, UR5, UR4, UR8 ;  /* 0x00000004050472a4 */ /* 0x002fc6000f8e0208 */
[----:B------:R3:W-:Y:S01]  /*0170*/  @!P2 STS [UR52+0x20], R11 ;  /* 0x0000200bff00a988 */ /* 0x0007e20008000834 */
[----:B------:R-:W-:Y:S01]  /*0180*/  ULDC.64 UR8, c[0x0][0x250] ;  /* 0x0000940000087ab9 */ /* 0x000fe20000000a00 */
[----:B--2---:R-:W-:-:S04]  /*0190*/  UIMAD UR4, UR4, UR6, UR7 ;  /* 0x00000006040472a4 */ /* 0x004fc8000f8e0207 */
[----:B------:R-:W-:-:S04]  /*01a0*/  UIMAD UR6, UR4, 0x180, URZ ;  /* 0x00000180040678a4 */ /* 0x000fc8000f8e023f */
[----:B------:R-:W-:-:S04]  /*01b0*/  UIADD3 UR61, UP0, UR6, UR8, URZ ;  /* 0x00000008063d7290 */ /* 0x000fc8000ff1e03f */
[----:B------:R-:W-:Y:S01]  /*01c0*/  ULEA.HI.X.SX32 UR60, UR6, UR9, 0x1, UP0 ;  /* 0x00000009063c7291 */ /* 0x000fe200080f0e3f */
[----:B---3--:R-:W-:Y:S11]  /*01d0*/  @P2 BRA `(.L_x_1) ;  /* 0x0000000000182947 */ /* 0x008ff60003800000 */
[----:B------:R-:W1:Y:S01]  /*01e0*/  LDS R2, [UR52+0x8] ;  /* 0x00000834ff027984 */ /* 0x000e620008000800 */
[----:B------:R-:W2:Y:S01]  /*01f0*/  LDC.64 R4, c[0x0][0x210] ;  /* 0x00008400ff047b82 */ /* 0x000ea20000000a00 */
[----:B------:R-:W-:Y:S02]  /*0200*/  IMAD.MOV.U32 R3, RZ, RZ, 0x70 ;  /* 0x00000070ff037424 */ /* 0x000fe400078e00ff */
[----:B--2---:R2:W-:Y:S03]  /*0210*/  STS.64 [UR52], R4 ;  /* 0x00000004ff007988 */ /* 0x0045e60008000a34 */
[----:B-1----:R-:W-:-:S05]  /*0220*/  LOP3.LUT R2, R2, 0x10, R3, 0xd8, !PT ;  /* 0x0000001002027812 */ /* 0x002fca00078ed803 */
[----:B------:R2:W-:Y:S02]  /*0230*/  STS [UR52+0x8], R2 ;  /* 0x00000802ff007988 */ /* 0x0005e40008000834 */
.L_x_1:
[----:B------:R-:W-:Y:S05]  /*0240*/  BSYNC B0 ;  /* 0x0000000000007941 */ /* 0x000fea0003800000 */
.L_x_0:
[----:B------:R-:W-:Y:S04]  /*0250*/  BSSY B0, `(.L_x_2) ;  /* 0x000000a000007945 */ /* 0x000fe80003800000 */
[----:B------:R-:W-:Y:S05]  /*0260*/  @P2 BRA `(.L_x_3) ;  /* 0x0000000000202947 */ /* 0x000fea0003800000 */
[----:B--2---:R-:W1:Y:S01]  /*0270*/  LDS R2, [UR52+0x34] ;  /* 0x00003434ff027984 */ /* 0x004e620008000800 */
[----:B------:R-:W-:Y:S02]  /*0280*/  IMAD.MOV.U32 R3, RZ, RZ, 0x3f000000 ;  /* 0x3f000000ff037424 */ /* 0x000fe400078e00ff */
[----:B------:R-:W-:Y:S01]  /*0290*/  @!P2 IMAD.MOV.U32 R4, RZ, RZ, 0xff ;  /* 0x000000ffff04a424 */ /* 0x000fe200078e00ff */
[----:B------:R-:W2:Y:S02]  /*02a0*/  @!P2 LDS R5, [UR52+0x38] ;  /* 0x00003834ff05a984 */ /* 0x000ea40008000800 */
[----:B-1----:R-:W-:Y:S02]  /*02b0*/  LOP3.LUT R2, R2, 0xff000000, R3, 0xb8, !PT ;  /* 0xff00000002027812 */ /* 0x002fe400078eb803 */
[----:B--2---:R-:W-:-:S03]  /*02c0*/  @!P2 LOP3.LUT R3, R5, 0xff, R4, 0xb8, !PT ;  /* 0x000000ff0503a812 */ /* 0x004fc600078eb804 */
[----:B------:R1:W-:Y:S04]  /*02d0*/  STS [UR52+0x34], R2 ;  /* 0x00003402ff007988 */ /* 0x0003e80008000834 */
[----:B------:R1:W-:Y:S02]  /*02e0*/  @!P2 STS [UR52+0x38], R3 ;  /* 0x00003803ff00a988 */ /* 0x0003e40008000834 */
.L_x_3:
[----:B------:R-:W-:Y:S05]  /*02f0*/  BSYNC B0 ;  /* 0x0000000000007941 */ /* 0x000fea0003800000 */
.L_x_2:
[----:B------:R-:W-:Y:S04]  /*0300*/  BSSY B0, `(.L_x_4) ;  /* 0x000000e000007945 */ /* 0x000fe80003800000 */
[----:B------:R-:W-:Y:S05]  /*0310*/  @P2 BRA `(.L_x_5) ;  /* 0x0000000000302947 */ /* 0x000fea0003800000 */
[----:B-1----:R-:W1:Y:S01]  /*0320*/  LDS R3, [UR52+0x34] ;  /* 0x00003434ff037984 */ /* 0x002e620008000800 */
[----:B--2---:R-:W2:Y:S03]  /*0330*/  LDC.64 R4, c[0x0][0x238] ;  /* 0x00008e00ff047b82 */ /* 0x004ea60000000a00 */
[----:B------:R-:W3:Y:S01]  /*0340*/  LDS R2, [UR52+0x1c] ;  /* 0x00001c34ff027984 */ /* 0x000ee20008000800 */
[C---:B--2---:R-:W-:Y:S01]  /*0350*/  SHF.L.U64.HI R5, R4.reuse, 0x1, R5 ;  /* 0x0000000104057819 */ /* 0x044fe20000010205 */
[----:B------:R-:W-:-:S03]  /*0360*/  IMAD.SHL.U32 R4, R4, 0x2, RZ ;  /* 0x0000000204047824 */ /* 0x000fc600078e00ff */
[--C-:B------:R-:W-:Y:S02]  /*0370*/  SHF.R.U32.HI R9, RZ, 0x4, R5.reuse ;  /* 0x00000004ff097819 */ /* 0x100fe40000011605 */
[----:B------:R-:W-:-:S05]  /*0380*/  SHF.R.U64 R4, R4, 0x4, R5 ;  /* 0x0000000404047819 */ /* 0x000fca0000001205 */
[----:B------:R4:W-:Y:S01]  /*0390*/  STS [UR52+0xc], R4 ;  /* 0x00000c04ff007988 */ /* 0x0009e20008000834 */
[----:B-1----:R-:W-:Y:S02]  /*03a0*/  LOP3.LUT R3, R3, 0x7, RZ, 0xb8, !PT ;  /* 0x0000000703037812 */ /* 0x002fe400078eb8ff */
[----:B---3--:R-:W-:-:S03]  /*03b0*/  LOP3.LUT R2, R2, 0xf, R9, 0xb8, !PT ;  /* 0x0000000f02027812 */ /* 0x008fc600078eb809 */
[----:B------:R4:W-:Y:S04]  /*03c0*/  STS [UR52+0x34], R3 ;  /* 0x00003403ff007988 */ /* 0x0009e80008000834 */
[----:B------:R4:W-:Y:S02]  /*03d0*/  STS [UR52+0x1c], R2 ;  /* 0x00001c02ff007988 */ /* 0x0009e40008000834 */
.L_x_5:
[----:B------:R-:W-:Y:S05]  /*03e0*/  BSYNC B0 ;  /* 0x0000000000007941 */ /* 0x000fea0003800000 */
.L_x_4:
[----:B------:R-:W-:Y:S04]  /*03f0*/  BSSY B1, `(.L_x_6) ;  /* 0x000001b000017945 */ /* 0x000fe80003800000 */
[----:B------:R-:W-:Y:S01]  /*0400*/  BSSY B0, `(.L_x_7) ;  /* 0x0000016000007945 */ /* 0x000fe20003800000 */
[----:B------:R-:W-:-:S03]  /*0410*/  IMAD.MOV.U32 R10, RZ, RZ, RZ ;  /* 0x000000ffff0a7224 */ /* 0x000fc600078e00ff */
[----:B------:R-:W-:Y:S05]  /*0420*/  @P2 BRA `(.L_x_8) ;  /* 0x0000000000202947 */ /* 0x000fea0003800000 */
[----:B-12-4-:R-:W1:Y:S02]  /*0430*/  LDS R2, [UR52+0x34] ;  /* 0x00003434ff027984 */ /* 0x016e640008000800 */
[----:B-1----:R-:W-:-:S05]  /*0440*/  LOP3.LUT R2, R2, 0x38, RZ, 0xb8, !PT ;  /* 0x0000003802027812 */ /* 0x002fca00078eb8ff */
[----:B------:R1:W-:Y:S01]  /*0450*/  STS [UR52+0x34], R2 ;  /* 0x00003402ff007988 */ /* 0x0003e20008000834 */
[----:B------:R-:W-:Y:S05]  /*0460*/  @P2 BRA `(.L_x_9) ;  /* 0x0000000000202947 */ /* 0x000fea0003800000 */
[----:B-1----:R-:W1:Y:S01]  /*0470*/  LDS R2, [UR52+0x8] ;  /* 0x00000834ff027984 */ /* 0x002e620008000800 */
[----:B------:R-:W-:-:S05]  /*0480*/  IMAD.MOV.U32 R3, RZ, RZ, 0x780 ;  /* 0x00000780ff037424 */ /* 0x000fca00078e00ff */
[----:B-1----:R-:W-:-:S05]  /*0490*/  LOP3.LUT R2, R2, 0x500, R3, 0xd8, !PT ;  /* 0x0000050002027812 */ /* 0x002fca00078ed803 */
[----:B------:R3:W-:Y:S02]  /*04a0*/  STS [UR52+0x8], R2 ;  /* 0x00000802ff007988 */ /* 0x0007e40008000834 */
.L_x_8:
[----:B------:R-:W-:Y:S05]  /*04b0*/  @P2 BRA `(.L_x_10) ;  /* 0x0000000000282947 */ /* 0x000fea0003800000 */
[----:B-1234-:R-:W1:Y:S02]  /*04c0*/  LDS R2, [UR52+0x8] ;  /* 0x00000834ff027984 */ /* 0x01ee640008000800 */
[----:B-1----:R-:W-:-:S05]  /*04d0*/  LOP3.LUT R2, R2, 0x1800, RZ, 0xb8, !PT ;  /* 0x0000180002027812 */ /* 0x002fca00078eb8ff */
[----:B------:R2:W-:Y:S02]  /*04e0*/  STS [UR52+0x8], R2 ;  /* 0x00000802ff007988 */ /* 0x0005e40008000834 */
.L_x_9:
[----:B------:R-:W-:Y:S05]  /*04f0*/  @P2 BREAK B0 ;  /* 0x0000000000002942 */ /* 0x000fea0003800000 */
[----:B------:R-:W-:Y:S05]  /*0500*/  @P2 BRA `(.L_x_11) ;  /* 0x0000000000242947 */ /* 0x000fea0003800000 */
[----:B------:R-:W3:Y:S01]  /*0510*/  LDS R3, [UR52+0x8] ;  /* 0x00000834ff037984 */ /* 0x000ee20008000800 */
[----:B-12---:R-:W-:-:S05]  /*0520*/  IMAD.MOV.U32 R2, RZ, RZ, 0x6000 ;  /* 0x00006000ff027424 */ /* 0x006fca00078e00ff */
[----:B---3--:R-:W-:-:S04]  /*0530*/  LOP3.LUT R2, R3, 0x6000, R2, 0xd8, !PT ;  /* 0x0000600003027812 */ /* 0x008fc800078ed802 */
[----:B------:R-:W-:-:S05]  /*0540*/  LOP3.LUT R2, R2, 0x400000, RZ, 0xb8, !PT ;  /* 0x0040000002027812 */ /* 0x000fca00078eb8ff */
[----:B------:R5:W-:Y:S02]  /*0550*/  STS [UR52+0x8], R2 ;  /* 0x00000802ff007988 */ /* 0x000be40008000834 */
.L_x_10:
[----:B------:R-:W-:Y:S05]  /*0560*/  BSYNC B0 ;  /* 0x0000000000007941 */ /* 0x000fea0003800000 */
.L_x_7:
[----:B-12345:R-:W1:Y:S02]  /*0570*/  @!P2 LDS R2, [UR52+0x8] ;  /* 0x00000834ff02a984 */ /* 0x03ee640008000800 */
[----:B-1----:R-:W-:-:S05]  /*0580*/  @!P2 LOP3.LUT R2, R2, 0x8000, RZ, 0xb8, !PT ;  /* 0x000080000202a812 */ /* 0x002fca00078eb8ff */
[----:B------:R3:W-:Y:S02]  /*0590*/  @!P2 STS [UR52+0x8], R2 ;  /* 0x00000802ff00a988 */ /* 0x0007e40008000834 */
.L_x_11:
[----:B------:R-:W-:Y:S05]  /*05a0*/  BSYNC B1 ;  /* 0x0000000000017941 */ /* 0x000fea0003800000 */
.L_x_6:
[----:B------:R-:W-:Y:S05]  /*05b0*/  WARPSYNC.ALL ;  /* 0x0000000000007948 */ /* 0x000fea0003800000 */
[----:B------:R-:W4:Y:S02]  /*05c0*/  LDC R8, c[0x0][0x22c] ;  /* 0x00008b00ff087b82 */ /* 0x000f240000000800 */
[----:B----4-:R-:W-:Y:S01]  /*05d0*/  VIADD R8, R8, 0xffffffff ;  /* 0xffffffff08087836 */ /* 0x010fe20000000000 */
[----:B------:R-:W-:Y:S06]  /*05e0*/  @P0 BRA `(.L_x_12) ;  /* 0x0000000000300947 */ /* 0x000fec0003800000 */
[----:B-123--:R-:W1:Y:S01]  /*05f0*/  S2R R2, SR_LANEID ;  /* 0x0000000000027919 */ /* 0x00ee620000000000 */
[----:B------:R-:W-:Y:S05]  /*0600*/  WARPSYNC.ALL ;  /* 0x0000000000007948 */ /* 0x000fea0003800000 */
[----:B-1----:R-:W-:-:S05]  /*0610*/  IMAD.SHL.U32 R4, R2, 0x4, RZ ;  /* 0x0000000402047824 */ /* 0x002fca00078e00ff */
[----:B------:R-:W1:Y:S01]  /*0620*/  LDS R5, [R4+UR52] ;  /* 0x0000003404057984 */ /* 0x000e620008000800 */
[----:B------:R-:W-:Y:S01]  /*0630*/  IADD3 R2, P1, R4, UR61, RZ ;  /* 0x0000003d04027c10 */ /* 0x000fe2000ff3e0ff */
[----:B------:R-:W-:-:S04]  /*0640*/  UMOV UR4, UR61 ;  /* 0x0000003d00047c82 */ /* 0x000fc80008000000 */
[----:B------:R-:W-:Y:S01]  /*0650*/  IMAD.X R3, RZ, RZ, UR60, P1 ;  /* 0x0000003cff037e24 */ /* 0x000fe200088e06ff */
[----:B------:R-:W-:-:S04]  /*0660*/  UMOV UR5, UR60 ;  /* 0x0000003c00057c82 */ /* 0x000fc80008000000 */
[----:B-1----:R4:W5:Y:S01]  /*0670*/  ATOMG.E.EXCH.STRONG.GPU PT, RZ, [R2], R5 ;  /* 0x0000000502ff73a8 */ /* 0x00296200041ee100 */
[----:B------:R-:W-:-:S04]  /*0680*/  DEPBAR {5,4,3,2,1,0} ;  /* 0x0000003f0000791a */ /* 0x000fc80000000000 */
[----:B------:R4:W-:Y:S01]  /*0690*/  UTMACCTL.IV [UR4] ;  /* 0x00000000040079b9 */ /* 0x0009e20008000000 */
[----:B------:R-:W-:Y:S01]  /*06a0*/  NOP ;  /* 0x0000000000007918 */ /* 0x000fe20000000000 */
.L_x_12:
[----:B------:R-:W-:Y:S05]  /*06b0*/  @P0 BRA `(.L_x_13) ;  /* 0x00000000000c0947 */ /* 0x000fea0003800000 */
[----:B------:R0:W-:Y:S01]  /*06c0*/  UTMACMDFLUSH ;  /* 0x00000000000079b7 */ /* 0x0001e20000000000 */
[----:B------:R-:W-:Y:S05]  /*06d0*/  @P0 BRA `(.L_x_13) ;  /* 0x0000000000040947 */ /* 0x000fea0003800000 */
[----:B------:R-:W-:-:S04]  /*06e0*/  DEPBAR.LE SB0, 0x0 ;  /* 0x000080000000791a */ /* 0x000fc80000000000 */
.L_x_13:
[----:B------:R-:W-:Y:S05]  /*06f0*/  WARPSYNC.ALL ;  /* 0x0000000000007948 */ /* 0x000fea0003800000 */
[----:B-----5:R-:W-:Y:S06]  /*0700*/  BAR.SYNC.DEFER_BLOCKING 0x0 ;  /* 0x0000000000007b1d */ /* 0x020fec0000010000 */
[----:B------:R-:W-:Y:S02]  /*0710*/  BSSY B1, `(.L_x_14) ;  /* 0x000000b000017945 */ /* 0x000fe40003800000 */
[----:B------:R-:W-:Y:S06]  /*0720*/  BAR.SYNC.DEFER_BLOCKING 0x0 ;  /* 0x0000000000007b1d */ /* 0x000fec0000010000 */
[----:B------:R5:W-:Y:S01]  /*0730*/  @!P0 STS [R12], RZ ;  /* 0x000000ff0c008388 */ /* 0x000be20000000800 */
[----:B------:R-:W-:Y:S01]  /*0740*/  NOP ;  /* 0x0000000000007918 */ /* 0x000fe20000000000 */
[----:B------:R-:W-:Y:S05]  /*0750*/  @P2 BRA `(.L_x_15) ;  /* 0x0000000000182947 */ /* 0x000fea0003800000 */
[----:B-1234-:R-:W1:Y:S01]  /*0760*/  LDS R2, [UR52+0x8] ;  /* 0x00000834ff027984 */ /* 0x01ee620008000800 */
[----:B------:R-:W2:Y:S01]  /*0770*/  LDC.64 R4, c[0x0][0x218] ;  /* 0x00008600ff047b82 */ /* 0x000ea20000000a00 */
[----:B------:R-:W-:Y:S02]  /*0780*/  IMAD.MOV.U32 R3, RZ, RZ, 0x70 ;  /* 0x00000070ff037424 */ /* 0x000fe400078e00ff */
[----:B--2---:R2:W-:Y:S03]  /*0790*/  STS.64 [UR52], R4 ;  /* 0x00000004ff007988 */ /* 0x0045e60008000a34 */
[----:B-1----:R-:W-:-:S05]  /*07a0*/  LOP3.LUT R2, R2, 0x10, R3, 0xd8, !PT ;  /* 0x0000001002027812 */ /* 0x002fca00078ed803 */
[----:B------:R2:W-:Y:S02]  /*07b0*/  STS [UR52+0x8], R2 ;  /* 0x00000802ff007988 */ /* 0x0005e40008000834 */
.L_x_15:
[----:B----4-:R-:W-:Y:S05]  /*07c0*/  BSYNC B1 ;  /* 0x0000000000017941 */ /* 0x010fea0003800000 */
.L_x_14:
[----:B------:R-:W-:Y:S04]  /*07d0*/  BSSY B1, `(.L_x_16) ;  /* 0x000000a000017945 */ /* 0x000fe80003800000 */
[----:B------:R-:W-:Y:S05]  /*07e0*/  @P2 BRA `(.L_x_17) ;  /* 0x0000000000202947 */ /* 0x000fea0003800000 */
[----:B-123--:R-:W1:Y:S01]  /*07f0*/  LDS R2, [UR52+0x34] ;  /* 0x00003434ff027984 */ /* 0x00ee620008000800 */
[----:B------:R-:W-:Y:S02]  /*0800*/  IMAD.MOV.U32 R5, RZ, RZ, 0x3f000000 ;  /* 0x3f000000ff057424 */ /* 0x000fe400078e00ff */
[----:B------:R-:W-:Y:S01]  /*0810*/  @!P2 IMAD.MOV.U32 R3, RZ, RZ, 0x3f ;  /* 0x0000003fff03a424 */ /* 0x000fe200078e00ff */
[----:B------:R-:W2:Y:S02]  /*0820*/  @!P2 LDS R4, [UR52+0x38] ;  /* 0x00003834ff04a984 */ /* 0x000ea40008000800 */
[----:B-1----:R-:W-:Y:S02]  /*0830*/  LOP3.LUT R2, R2, 0xff000000, R5, 0xb8, !PT ;  /* 0xff00000002027812 */ /* 0x002fe400078eb805 */
[----:B--2---:R-:W-:-:S03]  /*0840*/  @!P2 LOP3.LUT R3, R4, 0xff, R3, 0xb8, !PT ;  /* 0x000000ff0403a812 */ /* 0x004fc600078eb803 */
[----:B------:R4:W-:Y:S04]  /*0850*/  STS [UR52+0x34], R2 ;  /* 0x00003402ff007988 */ /* 0x0009e80008000834 */
[----:B------:R4:W-:Y:S02]  /*0860*/  @!P2 STS [UR52+0x38], R3 ;  /* 0x00003803ff00a988 */ /* 0x0009e40008000834 */
.L_x_17:
[----:B------:R-:W-:Y:S05]  /*0870*/  BSYNC B1 ;  /* 0x0000000000017941 */ /* 0x000fea0003800000 */
.L_x_16:
[----:B------:R-:W-:Y:S04]  /*0880*/  BSSY B1, `(.L_x_18) ;  /* 0x0000004000017945 */ /* 0x000fe80003800000 */
[----:B------:R-:W-:Y:S05]  /*0890*/  @P2 BRA `(.L_x_19) ;  /* 0x0000000000082947 */ /* 0x000fea0003800000 */
[----:B------:R1:W-:Y:S04]  /*08a0*/  STS [UR52+0x24], R11 ;  /* 0x0000240bff007988 */ /* 0x0003e80008000834 */
[----:B------:R1:W-:Y:S02]  /*08b0*/  STS [UR52+0x20], R8 ;  /* 0x00002008ff007988 */ /* 0x0003e40008000834 */
.L_x_19:
[----:B------:R-:W-:Y:S05]  /*08c0*/  BSYNC B1 ;  /* 0x0000000000017941 */ /* 0x000fea0003800000 */
.L_x_18:
[----:B------:R-:W-:Y:S04]  /*08d0*/  BSSY B1, `(.L_x_20) ;  /* 0x000000e000017945 */ /* 0x000fe80003800000 */
[----:B------:R-:W-:Y:S05]  /*08e0*/  @P2 BRA `(.L_x_21) ;  /* 0x0000000000302947 */ /* 0x000fea0003800000 */
[----:B----4-:R-:W4:Y:S01]  /*08f0*/  LDS R3, [UR52+0x34] ;  /* 0x00003434ff037984 */ /* 0x010f220008000800 */
[----:B--2---:R-:W2:Y:S03]  /*0900*/  LDC.64 R4, c[0x0][0x240] ;  /* 0x00009000ff047b82 */ /* 0x004ea60000000a00 */
[----:B-1-3--:R-:W1:Y:S01]  /*0910*/  LDS R2, [UR52+0x1c] ;  /* 0x00001c34ff027984 */ /* 0x00ae620008000800 */
[C---:B--2---:R-:W-:Y:S01]  /*0920*/  SHF.L.U64.HI R5, R4.reuse, 0x1, R5 ;  /* 0x0000000104057819 */ /* 0x044fe20000010205 */
[----:B------:R-:W-:-:S03]  /*0930*/  IMAD.SHL.U32 R4, R4, 0x2, RZ ;  /* 0x0000000204047824 */ /* 0x000fc600078e00ff */
[--C-:B------:R-:W-:Y:S02]  /*0940*/  SHF.R.U32.HI R9, RZ, 0x4, R5.reuse ;  /* 0x00000004ff097819 */ /* 0x100fe40000011605 */
[----:B------:R-:W-:-:S05]  /*0950*/  SHF.R.U64 R4, R4, 0x4, R5 ;  /* 0x0000000404047819 */ /* 0x000fca0000001205 */
[----:B------:R2:W-:Y:S01]  /*0960*/  STS [UR52+0xc], R4 ;  /* 0x00000c04ff007988 */ /* 0x0005e20008000834 */
[----:B----4-:R-:W-:Y:S02]  /*0970*/  LOP3.LUT R3, R3, 0x7, RZ, 0xb8, !PT ;  /* 0x0000000703037812 */ /* 0x010fe400078eb8ff */
[----:B-1----:R-:W-:-:S03]  /*0980*/  LOP3.LUT R2, R2, 0xf, R9, 0xb8, !PT ;  /* 0x0000000f02027812 */ /* 0x002fc600078eb809 */
[----:B------:R2:W-:Y:S04]  /*0990*/  STS [UR52+0x34], R3 ;  /* 0x00003403ff007988 */ /* 0x0005e80008000834 */
[----:B------:R2:W-:Y:S02]  /*09a0*/  STS [UR52+0x1c], R2 ;  /* 0x00001c02ff007988 */ /* 0x0005e40008000834 */
.L_x_21:
[----:B------:R-:W-:Y:S05]  /*09b0*/  BSYNC B1 ;  /* 0x0000000000017941 */ /* 0x000fea0003800000 */
.L_x_20:
[----:B------:R-:W-:Y:S04]  /*09c0*/  BSSY B2, `(.L_x_22) ;  /* 0x000001a000027945 */ /* 0x000fe80003800000 */
[----:B------:R-:W-:Y:S04]  /*09d0*/  BSSY B1, `(.L_x_23) ;  /* 0x0000015000017945 */ /* 0x000fe80003800000 */
[----:B------:R-:W-:Y:S05]  /*09e0*/  @P2 BRA `(.L_x_24) ;  /* 0x0000000000202947 */ /* 0x000fea0003800000 */
[----:B-1234-:R-:W1:Y:S02]  /*09f0*/  LDS R2, [UR52+0x34] ;  /* 0x00003434ff027984 */ /* 0x01ee640008000800 */
[----:B-1----:R-:W-:-:S05]  /*0a00*/  LOP3.LUT R2, R2, 0x38, RZ, 0xb8, !PT ;  /* 0x0000003802027812 */ /* 0x002fca00078eb8ff */
[----:B------:R1:W-:Y:S01]  /*0a10*/  STS [UR52+0x34], R2 ;  /* 0x00003402ff007988 */ /* 0x0003e20008000834 */
[----:B------:R-:W-:Y:S05]  /*0a20*/  @P2 BRA `(.L_x_25) ;  /* 0x0000000000202947 */ /* 0x000fea0003800000 */
[----:B-1----:R-:W1:Y:S01]  /*0a30*/  LDS R2, [UR52+0x8] ;  /* 0x00000834ff027984 */ /* 0x002e620008000800 */
[----:B------:R-:W-:-:S05]  /*0a40*/  IMAD.MOV.U32 R3, RZ, RZ, 0x780 ;  /* 0x00000780ff037424 */ /* 0x000fca00078e00ff */
[----:B-1----:R-:W-:-:S05]  /*0a50*/  LOP3.LUT R2, R2, 0x500, R3, 0xd8, !PT ;  /* 0x0000050002027812 */ /* 0x002fca00078ed803 */
[----:B------:R1:W-:Y:S02]  /*0a60*/  STS [UR52+0x8], R2 ;  /* 0x00000802ff007988 */ /* 0x0003e40008000834 */
.L_x_24:
[----:B------:R-:W-:Y:S05]  /*0a70*/  @P2 BRA `(.L_x_26) ;  /* 0x0000000000282947 */ /* 0x000fea0003800000 */
[----:B-1234-:R-:W1:Y:S02]  /*0a80*/  LDS R2, [UR52+0x8] ;  /* 0x00000834ff027984 */ /* 0x01ee640008000800 */
[----:B-1----:R-:W-:-:S05]  /*0a90*/  LOP3.LUT R2, R2, 0x1800, RZ, 0xb8, !PT ;  /* 0x0000180002027812 */ /* 0x002fca00078eb8ff */
[----:B------:R2:W-:Y:S02]  /*0aa0*/  STS [UR52+0x8], R2 ;  /* 0x00000802ff007988 */ /* 0x0005e40008000834 */
.L_x_25:
[----:B------:R-:W-:Y:S05]  /*0ab0*/  @P2 BREAK B1 ;  /* 0x0000000000012942 */ /* 0x000fea0003800000 */
[----:B------:R-:W-:Y:S05]  /*0ac0*/  @P2 BRA `(.L_x_27) ;  /* 0x0000000000242947 */ /* 0x000fea0003800000 */
[----:B-12---:R-:W1:Y:S01]  /*0ad0*/  LDS R2, [UR52+0x8] ;  /* 0x00000834ff027984 */ /* 0x006e620008000800 */
[----:B------:R-:W-:-:S05]  /*0ae0*/  IMAD.MOV.U32 R3, RZ, RZ, 0x6000 ;  /* 0x00006000ff037424 */ /* 0x000fca00078e00ff */
[----:B-1----:R-:W-:-:S04]  /*0af0*/  LOP3.LUT R2, R2, 0x6000, R3, 0xd8, !PT ;  /* 0x0000600002027812 */ /* 0x002fc800078ed803 */
[----:B------:R-:W-:-:S05]  /*0b00*/  LOP3.LUT R2, R2, 0x400000, RZ, 0xb8, !PT ;  /* 0x0040000002027812 */ /* 0x000fca00078eb8ff */
[----:B------:R1:W-:Y:S02]  /*0b10*/  STS [UR52+0x8], R2 ;  /* 0x00000802ff007988 */ /* 0x0003e40008000834 */
.L_x_26:
[----:B------:R-:W-:Y:S05]  /*0b20*/  BSYNC B1 ;  /* 0x0000000000017941 */ /* 0x000fea0003800000 */
.L_x_23:
[----:B-1234-:R-:W1:Y:S02]  /*0b30*/  @!P2 LDS R2, [UR52+0x8] ;  /* 0x00000834ff02a984 */ /* 0x01ee640008000800 */
[----:B-1----:R-:W-:-:S05]  /*0b40*/  @!P2 LOP3.LUT R2, R2, 0x8000, RZ, 0xb8, !PT ;  /* 0x000080000202a812 */ /* 0x002fca00078eb8ff */
[----:B------:R3:W-:Y:S02]  /*0b50*/  @!P2 STS [UR52+0x8], R2 ;  /* 0x00000802ff00a988 */ /* 0x0007e40008000834 */
.L_x_27:
[----:B------:R-:W-:Y:S05]  /*0b60*/  BSYNC B2 ;  /* 0x0000000000027941 */ /* 0x000fea0003800000 */
.L_x_22:
[----:B------:R-:W-:Y:S05]  /*0b70*/  WARPSYNC.ALL ;  /* 0x0000000000007948 */ /* 0x000fea0003800000 */
[----:B------:R-:W-:-:S04]  /*0b80*/  UIADD3 UR4, UR6, 0x80, URZ ;  /* 0x0000008006047890 */ /* 0x000fc8000fffe03f */
[----:B------:R-:W-:-:S04]  /*0b90*/  UIADD3 UR5, UP0, UR4, UR8, URZ ;  /* 0x0000000804057290 */ /* 0x000fc8000ff1e03f */
[----:B------:R-:W-:Y:S02]  /*0ba0*/  ULEA.HI.X.SX32 UR4, UR4, UR9, 0x1, UP0 ;  /* 0x0000000904047291 */ /* 0x000fe400080f0e3f */
[----:B------:R-:W-:-:S04]  /*0bb0*/  IMAD.U32 R4, RZ, RZ, UR5 ;  /* 0x00000005ff047e24 */ /* 0x000fc8000f8e00ff */
[----:B------:R-:W-:Y:S01]  /*0bc0*/  IMAD.U32 R5, RZ, RZ, UR4 ;  /* 0x00000004ff057e24 */ /* 0x000fe2000f8e00ff */
[----:B------:R-:W-:Y:S06]  /*0bd0*/  @P0 BRA `(.L_x_28) ;  /* 0x0000000000380947 */ /* 0x000fec0003800000 */
[----:B-123--:R-:W1:Y:S01]  /*0be0*/  S2R R2, SR_LANEID ;  /* 0x0000000000027919 */ /* 0x00ee620000000000 */
[----:B------:R-:W-:Y:S02]  /*0bf0*/  R2UR UR5, R4 ;  /* 0x00000000040572ca */ /* 0x000fe400000e0000 */
[----:B------:R-:W-:Y:S01]  /*0c00*/  R2UR UR4, R5 ;  /* 0x00000000050472ca */ /* 0x000fe200000e0000 */
[----:B-1----:R-:W-:-:S05]  /*0c10*/  IMAD.SHL.U32 R11, R2, 0x4, RZ ;  /* 0x00000004020b7824 */ /* 0x002fca00078e00ff */
[----:B------:R-:W1:Y:S05]  /*0c20*/  LDS R9, [R11+UR52] ;  /* 0x000000340b097984 */ /* 0x000e6a0008000800 */
[----:B------:R-:W-:-:S05]  /*0c30*/  IADD3 R2, P1, R11, UR5, RZ ;  /* 0x000000050b027c10 */ /* 0x000fca000ff3e0ff */
[----:B------:R-:W-:Y:S01]  /*0c40*/  IMAD.X R3, RZ, RZ, UR4, P1 ;  /* 0x00000004ff037e24 */ /* 0x000fe200088e06ff */
[----:B------:R-:W-:Y:S05]  /*0c50*/  WARPSYNC.ALL ;  /* 0x0000000000007948 */ /* 0x000fea0003800000 */
[----:B------:R-:W-:Y:S02]  /*0c60*/  R2UR UR5, R5 ;  /* 0x00000000050572ca */ /* 0x000fe400000e0000 */
[----:B------:R-:W-:Y:S01]  /*0c70*/  R2UR UR4, R4 ;  /* 0x00000000040472ca */ /* 0x000fe200000e0000 */
[----:B-1----:R4:W2:Y:S01]  /*0c80*/  ATOMG.E.EXCH.STRONG.GPU PT, RZ, [R2], R9 ;  /* 0x0000000902ff73a8 */ /* 0x0028a200041ee100 */
[----:B------:R-:W-:-:S11]  /*0c90*/  DEPBAR {5,4,3,2,1,0} ;  /* 0x0000003f0000791a */ /* 0x000fd60000000000 */
[----:B------:R4:W-:Y:S01]  /*0ca0*/  UTMACCTL.IV [UR4] ;  /* 0x00000000040079b9 */ /* 0x0009e20008000000 */
[----:B------:R-:W-:Y:S01]  /*0cb0*/  NOP ;  /* 0x0000000000007918 */ /* 0x000fe20000000000 */
.L_x_28:
[----:B------:R-:W-:Y:S05]  /*0cc0*/  @P0 BRA `(.L_x_29) ;  /* 0x00000000000c0947 */ /* 0x000fea0003800000 */
[----:B------:R0:W-:Y:S01]  /*0cd0*/  UTMACMDFLUSH ;  /* 0x00000000000079b7 */ /* 0x0001e20000000000 */
[----:B------:R-:W-:Y:S05]  /*0ce0*/  @P0 BRA `(.L_x_29) ;  /* 0x0000000000040947 */ /* 0x000fea0003800000 */
[----:B------:R-:W-:-:S04]  /*0cf0*/  DEPBAR.LE SB0, 0x0 ;  /* 0x000080000000791a */ /* 0x000fc80000000000 */
.L_x_29:
[----:B------:R-:W-:Y:S05]  /*0d00*/  WARPSYNC.ALL ;  /* 0x0000000000007948 */ /* 0x000fea0003800000 */
[----:B--2---:R-:W-:Y:S06]  /*0d10*/  BAR.SYNC.DEFER_BLOCKING 0x0 ;  /* 0x0000000000007b1d */ /* 0x004fec0000010000 */
[----:B------:R-:W-:Y:S02]  /*0d20*/  BSSY B2, `(.L_x_30) ;  /* 0x000000b000027945 */ /* 0x000fe40003800000 */
[----:B------:R-:W-:Y:S06]  /*0d30*/  BAR.SYNC.DEFER_BLOCKING 0x0 ;  /* 0x0000000000007b1d */ /* 0x000fec0000010000 */
[----:B------:R2:W-:Y:S01]  /*0d40*/  @!P0 STS [R12], RZ ;  /* 0x000000ff0c008388 */ /* 0x0005e20000000800 */
[----:B------:R-:W-:Y:S01]  /*0d50*/  NOP ;  /* 0x0000000000007918 */ /* 0x000fe20000000000 */
[----:B------:R-:W-:Y:S05]  /*0d60*/  @P2 BRA `(.L_x_31) ;  /* 0x0000000000182947 */ /* 0x000fea0003800000 */
[----:B-1-34-:R-:W1:Y:S01]  /*0d70*/  LDS R2, [UR52+0x8] ;  /* 0x00000834ff027984 */ /* 0x01ae620008000800 */
[----:B--2--5:R-:W2:Y:S01]  /*0d80*/  LDC.64 R12, c[0x0][0x220] ;  /* 0x00008800ff0c7b82 */ /* 0x024ea20000000a00 */
[----:B------:R-:W-:Y:S02]  /*0d90*/  IMAD.MOV.U32 R3, RZ, RZ, 0x70 ;  /* 0x00000070ff037424 */ /* 0x000fe400078e00ff */
[----:B--2---:R2:W-:Y:S03]  /*0da0*/  STS.64 [UR52], R12 ;  /* 0x0000000cff007988 */ /* 0x0045e60008000a34 */
[----:B-1----:R-:W-:-:S05]  /*0db0*/  LOP3.LUT R2, R2, 0x10, R3, 0xd8, !PT ;  /* 0x0000001002027812 */ /* 0x002fca00078ed803 */
[----:B------:R2:W-:Y:S02]  /*0dc0*/  STS [UR52+0x8], R2 ;  /* 0x00000802ff007988 */ /* 0x0005e40008000834 */
.L_x_31:
[----:B----4-:R-:W-:Y:S05]  /*0dd0*/  BSYNC B2 ;  /* 0x0000000000027941 */ /* 0x010fea0003800000 */
.L_x_30:
[----:B------:R-:W-:Y:S04]  /*0de0*/  BSSY B3, `(.L_x_32) ;  /* 0x0000011000037945 */ /* 0x000fe80003800000 */
[----:B------:R-:W-:Y:S04]  /*0df0*/  BSSY B2, `(.L_x_33) ;  /* 0x000000e000027945 */ /* 0x000fe80003800000 */
[----:B------:R-:W-:Y:S05]  /*0e00*/  @P2 BRA `(.L_x_34) ;  /* 0x0000000000242947 */ /* 0x000fea0003800000 */
[----:B-123--:R-:W1:Y:S01]  /*0e10*/  LDS R2, [UR52+0x34] ;  /* 0x00003434ff027984 */ /* 0x00ee620008000800 */
[----:B------:R-:W-:-:S05]  /*0e20*/  IMAD.MOV.U32 R3, RZ, RZ, 0x3f000000 ;  /* 0x3f000000ff037424 */ /* 0x000fca00078e00ff */
[----:B-1----:R-:W-:-:S05]  /*0e30*/  LOP3.LUT R2, R2, 0xff000000, R3, 0xb8, !PT ;  /* 0xff00000002027812 */ /* 0x002fca00078eb803 */
[----:B------:R1:W-:Y:S01]  /*0e40*/  STS [UR52+0x34], R2 ;  /* 0x00003402ff007988 */ /* 0x0003e20008000834 */
[----:B------:R-:W-:Y:S05]  /*0e50*/  @P2 BRA `(.L_x_35) ;  /* 0x00000000001c2947 */ /* 0x000fea0003800000 */
[----:B-1----:R-:W1:Y:S01]  /*0e60*/  LDS R2, [UR52+0x38] ;  /* 0x00003834ff027984 */ /* 0x002e620008000800 */
[----:B------:R-:W-:-:S05]  /*0e70*/  IMAD.MOV.U32 R3, RZ, RZ, 0xff ;  /* 0x000000ffff037424 */ /* 0x000fca00078e00ff */
[----:B-1----:R-:W-:-:S05]  /*0e80*/  LOP3.LUT R2, R2, 0xff, R3, 0xb8, !PT ;  /* 0x000000ff02027812 */ /* 0x002fca00078eb803 */
[----:B------:R4:W-:Y:S02]  /*0e90*/  STS [UR52+0x38], R2 ;  /* 0x00003802ff007988 */ /* 0x0009e40008000834 */
.L_x_34:
[----:B------:R-:W-:Y:S05]  /*0ea0*/  @P2 BREAK B2 ;  /* 0x0000000000022942 */ /* 0x000fea0003800000 */
[----:B------:R-:W-:Y:S05]  /*0eb0*/  @P2 BRA `(.L_x_36) ;  /* 0x00000000000c2947 */ /* 0x000fea0003800000 */
[----:B------:R1:W-:Y:S02]  /*0ec0*/  STS [UR52+0x20], R8 ;  /* 0x00002008ff007988 */ /* 0x0003e40008000834 */
.L_x_35:
[----:B------:R-:W-:Y:S05]  /*0ed0*/  BSYNC B2 ;  /* 0x0000000000027941 */ /* 0x000fea0003800000 */
.L_x_33:
[----:B------:R1:W-:Y:S02]  /*0ee0*/  @!P2 STS [UR52+0x24], R7 ;  /* 0x00002407ff00a988 */ /* 0x0003e40008000834 */
.L_x_36:
[----:B------:R-:W-:Y:S05]  /*0ef0*/  BSYNC B3 ;  /* 0x0000000000037941 */ /* 0x000fea0003800000 */
.L_x_32:
[----:B------:R-:W-:Y:S05]  /*0f00*/  WARPSYNC.ALL ;  /* 0x0000000000007948 */ /* 0x000fea0003800000 */
[----:B------:R-:W-:Y:S04]  /*0f10*/  BSSY B3, `(.L_x_37) ;  /* 0x000000e000037945 */ /* 0x000fe80003800000 */
[----:B------:R-:W-:Y:S05]  /*0f20*/  @P2 BRA `(.L_x_38) ;  /* 0x0000000000302947 */ /* 0x000fea0003800000 */
[----:B------:R-:W1:Y:S01]  /*0f30*/  LDS R3, [UR52+0x34] ;  /* 0x00003434ff037984 */ /* 0x000e620008000800 */
[----:B--2--5:R-:W2:Y:S03]  /*0f40*/  LDC.64 R12, c[0x0][0x248] ;  /* 0x00009200ff0c7b82 */ /* 0x024ea60000000a00 */
[----:B-1-34-:R-:W1:Y:S01]  /*0f50*/  LDS R2, [UR52+0x1c] ;  /* 0x00001c34ff027984 */ /* 0x01ae620008000800 */
[C---:B--2---:R-:W-:Y:S01]  /*0f60*/  SHF.L.U64.HI R8, R12.reuse, 0x1, R13 ;  /* 0x000000010c087819 */ /* 0x044fe2000001020d */
[----:B------:R-:W-:-:S03]  /*0f70*/  IMAD.SHL.U32 R7, R12, 0x2, RZ ;  /* 0x000000020c077824 */ /* 0x000fc600078e00ff */
[--C-:B------:R-:W-:Y:S02]  /*0f80*/  SHF.R.U32.HI R9, RZ, 0x4, R8.reuse ;  /* 0x00000004ff097819 */ /* 0x100fe40000011608 */
[----:B------:R-:W-:-:S05]  /*0f90*/  SHF.R.U64 R7, R7, 0x4, R8 ;  /* 0x0000000407077819 */ /* 0x000fca0000001208 */
[----:B------:R2:W-:Y:S01]  /*0fa0*/  STS [UR52+0xc], R7 ;  /* 0x00000c07ff007988 */ /* 0x0005e20008000834 */
[----:B------:R-:W-:Y:S02]  /*0fb0*/  LOP3.LUT R3, R3, 0x7, RZ, 0xb8, !PT ;  /* 0x0000000703037812 */ /* 0x000fe400078eb8ff */
[----:B-1----:R-:W-:-:S03]  /*0fc0*/  LOP3.LUT R2, R2, 0xf, R9, 0xb8, !PT ;  /* 0x0000000f02027812 */ /* 0x002fc600078eb809 */
[----:B------:R2:W-:Y:S04]  /*0fd0*/  STS [UR52+0x34], R3 ;  /* 0x00003403ff007988 */ /* 0x0005e80008000834 */
[----:B------:R2:W-:Y:S02]  /*0fe0*/  STS [UR52+0x1c], R2 ;  /* 0x00001c02ff007988 */ /* 0x0005e40008000834 */
.L_x_38:
[----:B------:R-:W-:Y:S05]  /*0ff0*/  BSYNC B3 ;  /* 0x0000000000037941 */ /* 0x000fea0003800000 */
.L_x_37:
        /* <DEDUP_REMOVED lines=11> */
.L_x_41:
[----:B------:R-:W-:Y:S05]  /*10b0*/  @P2 BRA `(.L_x_43) ;  /* 0x0000000000282947 */ /* 0x000fea0003800000 */
[----:B-1234-:R-:W1:Y:S02]  /*10c0*/  LDS R2, [UR52+0x8] ;  /* 0x00000834ff027984 */ /* 0x01ee640008000800 */
[----:B-1----:R-:W-:-:S05]  /*10d0*/  LOP3.LUT R2, R2, 0x1800, RZ, 0xb8, !PT ;  /* 0x0000180002027812 */ /* 0x002fca00078eb8ff */
[----:B------:R2:W-:Y:S02]  /*10e0*/  STS [UR52+0x8], R2 ;  /* 0x00000802ff007988 */ /* 0x0005e40008000834 */
.L_x_42:
[----:B------:R-:W-:Y:S05]  /*10f0*/  @P2 BREAK B4 ;  /* 0x0000000000042942 */ /* 0x000fea0003800000 */
[----:B------:R-:W-:Y:S05]  /*1100*/  @P2 BRA `(.L_x_44) ;  /* 0x0000000000242947 */ /* 0x000fea0003800000 */
[----:B-12---:R-:W1:Y:S01]  /*1110*/  LDS R2, [UR52+0x8] ;  /* 0x00000834ff027984 */ /* 0x006e620008000800 */
[----:B------:R-:W-:-:S05]  /*1120*/  IMAD.MOV.U32 R3, RZ, RZ, 0x6000 ;  /* 0x00006000ff037424 */ /* 0x000fca00078e00ff */
[----:B-1----:R-:W-:-:S04]  /*1130*/  LOP3.LUT R2, R2, 0x6000, R3, 0xd8, !PT ;  /* 0x0000600002027812 */ /* 0x002fc800078ed803 */
[----:B------:R-:W-:-:S05]  /*1140*/  LOP3.LUT R2, R2, 0x400000, RZ, 0xb8, !PT ;  /* 0x0040000002027812 */ /* 0x000fca00078eb8ff */
[----:B------:R1:W-:Y:S02]  /*1150*/  STS [UR52+0x8], R2 ;  /* 0x00000802ff007988 */ /* 0x0003e40008000834 */
.L_x_43:
[----:B------:R-:W-:Y:S05]  /*1160*/  BSYNC B4 ;  /* 0x0000000000047941 */ /* 0x000fea0003800000 */
.L_x_40:
[----:B-1234-:R-:W1:Y:S02]  /*1170*/  @!P2 LDS R2, [UR52+0x8] ;  /* 0x00000834ff02a984 */ /* 0x01ee640008000800 */
[----:B-1----:R-:W-:-:S05]  /*1180*/  @!P2 LOP3.LUT R2, R2, 0x8000, RZ, 0xb8, !PT ;  /* 0x000080000202a812 */ /* 0x002fca00078eb8ff */
[----:B------:R3:W-:Y:S02]  /*1190*/  @!P2 STS [UR52+0x8], R2 ;  /* 0x00000802ff00a988 */ /* 0x0007e40008000834 */
.L_x_44:
[----:B------:R-:W-:Y:S05]  /*11a0*/  BSYNC B3 ;  /* 0x0000000000037941 */ /* 0x000fea0003800000 */
.L_x_39:
[----:B------:R-:W-:Y:S05]  /*11b0*/  WARPSYNC.ALL ;  /* 0x0000000000007948 */ /* 0x000fea0003800000 */
[----:B------:R-:W-:Y:S01]  /*11c0*/  UIADD3 UR6, UR6, 0x100, URZ ;  /* 0x0000010006067890 */ /* 0x000fe2000fffe03f */
[----:B------:R-:W-:Y:S02]  /*11d0*/  ISETP.GE.AND P1, PT, R14, 0x1, PT ;  /* 0x000000010e00780c */ /* 0x000fe40003f26270 */
[----:B------:R-:W-:Y:S02]  /*11e0*/  CS2R R120, SRZ ;  /* 0x0000000000787805 */ /* 0x000fe4000001ff00 */
[----:B------:R-:W-:Y:S01]  /*11f0*/  CS2R R122, SRZ ;  /* 0x00000000007a7805 */ /* 0x000fe2000001ff00 */
[----:B------:R-:W-:Y:S01]  /*1200*/  UIADD3 UR4, UP0, UR6, UR8, URZ ;  /* 0x0000000806047290 */ /* 0x000fe2000ff1e03f */
[----:B------:R-:W-:-:S02]  /*1210*/  CS2R R124, SRZ ;  /* 0x00000000007c7805 */ /* 0x000fc4000001ff00 */
[----:B------:R-:W-:Y:S02]  /*1220*/  CS2R R126, SRZ ;  /* 0x00000000007e7805 */ /* 0x000fe4000001ff00 */
[----:B------:R-:W-:Y:S02]  /*1230*/  CS2R R128, SRZ ;  /* 0x0000000000807805 */ /* 0x000fe4000001ff00 */
[----:B------:R-:W-:Y:S02]  /*1240*/  CS2R R130, SRZ ;  /* 0x0000000000827805 */ /* 0x000fe4000001ff00 */
[----:B------:R-:W-:Y:S01]  /*1250*/  CS2R R132, SRZ ;  /* 0x0000000000847805 */ /* 0x000fe2000001ff00 */
[----:B-123--:R-:W-:Y:S01]  /*1260*/  IMAD.U32 R2, RZ, RZ, UR4 ;  /* 0x00000004ff027e24 */ /* 0x00efe2000f8e00ff */
[----:B------:R-:W-:Y:S01]  /*1270*/  ULEA.HI.X.SX32 UR4, UR6, UR9, 0x1, UP0 ;  /* 0x0000000906047291 */ /* 0x000fe200080f0e3f */
[----:B------:R-:W-:Y:S02]  /*1280*/  CS2R R134, SRZ ;  /* 0x0000000000867805 */ /* 0x000fe4000001ff00 */
[----:B------:R-:W-:-:S02]  /*1290*/  CS2R R136, SRZ ;  /* 0x0000000000887805 */ /* 0x000fc4000001ff00 */
[----:B------:R-:W-:Y:S02]  /*12a0*/  CS2R R138, SRZ ;  /* 0x00000000008a7805 */ /* 0x000fe4000001ff00 */
[----:B------:R-:W-:Y:S02]  /*12b0*/  CS2R R140, SRZ ;  /* 0x00000000008c7805 */ /* 0x000fe4000001ff00 */
[----:B------:R-:W-:Y:S01]  /*12c0*/  CS2R R142, SRZ ;  /* 0x00000000008e7805 */ /* 0x000fe2000001ff00 */
[----:B------:R-:W-:Y:S01]  /*12d0*/  IMAD.U32 R3, RZ, RZ, UR4 ;  /* 0x00000004ff037e24 */ /* 0x000fe2000f8e00ff */
[----:B------:R-:W-:Y:S02]  /*12e0*/  CS2R R144, SRZ ;  /* 0x0000000000907805 */ /* 0x000fe4000001ff00 */
[----:B------:R-:W-:Y:S02]  /*12f0*/  CS2R R146, SRZ ;  /* 0x0000000000927805 */ /* 0x000fe4000001ff00 */
[----:B------:R-:W-:-:S02]  /*1300*/  CS2R R148, SRZ ;  /* 0x0000000000947805 */ /* 0x000fc4000001ff00 */
[----:B------:R-:W-:Y:S02]  /*1310*/  CS2R R150, SRZ ;  /* 0x0000000000967805 */ /* 0x000fe4000001ff00 */
[----:B------:R-:W-:Y:S02]  /*1320*/  CS2R R88, SRZ ;  /* 0x0000000000587805 */ /* 0x000fe4000001ff00 */
[----:B------:R-:W-:Y:S02]  /*1330*/  CS2R R90, SRZ ;  /* 0x00000000005a7805 */ /* 0x000fe4000001ff00 */
        /* <DEDUP_REMOVED lines=31> */
[----:B------:R-:W-:Y:S01]  /*1530*/  CS2R R26, SRZ ;  /* 0x00000000001a7805 */ /* 0x000fe2000001ff00 */
[----:B------:R-:W-:Y:S01]  /*1540*/  IMAD.MOV.U32 R28, RZ, RZ, RZ ;  /* 0x000000ffff1c7224 */ /* 0x000fe200078e00ff */
[----:B------:R-:W-:Y:S06]  /*1550*/  @P0 BRA `(.L_x_45) ;  /* 0x0000000000380947 */ /* 0x000fec0003800000 */
[----:B------:R-:W1:Y:S01]  /*1560*/  S2R R7, SR_LANEID ;  /* 0x0000000000077919 */ /* 0x000e620000000000 */
        /* <DEDUP_REMOVED lines=13> */
.L_x_45:
[----:B------:R-:W-:Y:S05]  /*1640*/  @P0 BRA `(.L_x_46) ;  /* 0x00000000000c0947 */ /* 0x000fea0003800000 */
[----:B------:R0:W-:Y:S01]  /*1650*/  UTMACMDFLUSH ;  /* 0x00000000000079b7 */ /* 0x0001e20000000000 */
[----:B------:R-:W-:Y:S05]  /*1660*/  @P0 BRA `(.L_x_46) ;  /* 0x0000000000040947 */ /* 0x000fea0003800000 */
[----:B------:R-:W-:-:S04]  /*1670*/  DEPBAR.LE SB0, 0x0 ;  /* 0x000080000000791a */ /* 0x000fc80000000000 */
.L_x_46:
[----:B------:R-:W-:Y:S05]  /*1680*/  WARPSYNC.ALL ;  /* 0x0000000000007948 */ /* 0x000fea0003800000 */
[----:B--2---:R-:W-:Y:S01]  /*1690*/  BAR.SYNC.DEFER_BLOCKING 0x0 ;  /* 0x0000000000007b1d */ /* 0x004fe20000010000 */
[----:B------:R-:W-:Y:S01]  /*16a0*/  IMAD.MOV.U32 R29, RZ, RZ, RZ ;  /* 0x000000ffff1d7224 */ /* 0x000fe200078e00ff */
[----:B------:R-:W-:Y:S02]  /*16b0*/  CS2R R30, SRZ ;  /* 0x00000000001e7805 */ /* 0x000fe4000001ff00 */
[----:B------:R-:W-:Y:S02]  /*16c0*/  CS2R R32, SRZ ;  /* 0x0000000000207805 */ /* 0x000fe4000001ff00 */
[----:B------:R-:W-:-:S02]  /*16d0*/  CS2R R34, SRZ ;  /* 0x0000000000227805 */ /* 0x000fc4000001ff00 */
[----:B------:R-:W-:Y:S01]  /*16e0*/  CS2R R36, SRZ ;  /* 0x0000000000247805 */ /* 0x000fe2000001ff00 */
[----:B------:R-:W2:Y:S01]  /*16f0*/  S2UR UR7, SR_CTAID.X ;  /* 0x00000000000779c3 */ /* 0x000ea20000002500 */
[----:B------:R-:W-:Y:S01]  /*1700*/  VOTEU.ALL UP0, P2 ;  /* 0x00000000003f7886 */ /* 0x000fe20001000000 */
[----:B-1----:R-:W-:Y:S01]  /*1710*/  UMOV UR4, 0x1 ;  /* 0x0000000100047882 */ /* 0x002fe20000000000 */
[----:B------:R-:W-:Y:S02]  /*1720*/  CS2R R38, SRZ ;  /* 0x0000000000267805 */ /* 0x000fe4000001ff00 */
[----:B------:R-:W-:Y:S02]  /*1730*/  CS2R R40, SRZ ;  /* 0x0000000000287805 */ /* 0x000fe4000001ff00 */
[----:B------:R-:W-:Y:S01]  /*1740*/  CS2R R42, SRZ ;  /* 0x00000000002a7805 */ /* 0x000fe2000001ff00 */
[----:B------:R-:W-:-:S04]  /*1750*/  @!UP0 UIADD3 UR4, -UR4, 0x100000, URZ ;  /* 0x0010000004048890 */ /* 0x000fc8000fffe13f */
[----:B------:R-:W-:Y:S02]  /*1760*/  @!UP0 USHF.L.U32 UR5, UR4, 0xb, URZ ;  /* 0x0000000b04058899 */ /* 0x000fe4000800063f */
[----:B------:R-:W-:Y:S01]  /*1770*/  @!UP0 USHF.L.U32 UR4, UR4, 0x1, URZ ;  /* 0x0000000104048899 */ /* 0x000fe2000800063f */
[----:B------:R-:W-:Y:S01]  /*1780*/  CS2R R44, SRZ ;  /* 0x00000000002c7805 */ /* 0x000fe2000001ff00 */
[----:B------:R-:W1:Y:S01]  /*1790*/  S2UR UR6, SR_CTAID.Y ;  /* 0x00000000000679c3 */ /* 0x000e620000002600 */
[----:B------:R-:W-:Y:S01]  /*17a0*/  VOTEU.ALL UP0, P2 ;  /* 0x00000000003f7886 */ /* 0x000fe20001000000 */
[----:B------:R-:W-:Y:S02]  /*17b0*/  CS2R R46, SRZ ;  /* 0x00000000002e7805 */ /* 0x000fe4000001ff00 */
[----:B------:R-:W-:Y:S02]  /*17c0*/  CS2R R48, SRZ ;  /* 0x0000000000307805 */ /* 0x000fe4000001ff00 */
[----:B------:R-:W-:-:S02]  /*17d0*/  CS2R R50, SRZ ;  /* 0x0000000000327805 */ /* 0x000fc4000001ff00 */
[----:B------:R-:W-:Y:S02]  /*17e0*/  CS2R R52, SRZ ;  /* 0x0000000000347805 */ /* 0x000fe4000001ff00 */
[----:B------:R-:W-:Y:S01]  /*17f0*/  CS2R R54, SRZ ;  /* 0x0000000000367805 */ /* 0x000fe2000001ff00 */
[----:B------:R-:W3:Y:S02]  /*1800*/  FENCE.VIEW.ASYNC.S ;  /* 0x00000000000073c6 */ /* 0x000ee40000000000 */
[----:B---3--:R3:W4:Y:S01]  /*1810*/  @!UP0 SYNCS.EXCH.64 URZ, [UR52+0xa000], UR4 ;  /* 0x00a00004343f85b2 */ /* 0x0087220008000100 */
[----:B--2---:R-:W-:Y:S02]  /*1820*/  USHF.L.U32 UR55, UR7, 0x8, URZ ;  /* 0x0000000807377899 */ /* 0x004fe4000800063f */
[----:B-1----:R-:W-:Y:S01]  /*1830*/  USHF.L.U32 UR58, UR6, 0x6, URZ ;  /* 0x00000006063a7899 */ /* 0x002fe2000800063f */
[----:B------:R-:W-:Y:S11]  /*1840*/  @!P1 BRA `(.L_x_47) ;  /* 0x0000000c00109947 */ /* 0x000ff60003800000 */
[----:B------:R-:W-:Y:S01]  /*1850*/  USHF.R.U32.HI UR48, URZ, 0x4, UR52 ;  /* 0x000000043f307899 */ /* 0x000fe20008011634 */
[----:B------:R-:W-:Y:S01]  /*1860*/  CS2R R120, SRZ ;  /* 0x0000000000787805 */ /* 0x000fe2000001ff00 */
[----:B------:R-:W-:Y:S01]  /*1870*/  UIADD3 UR6, UR52, 0x8000, URZ ;  /* 0x0000800034067890 */ /* 0x000fe2000fffe03f */
[----:B------:R-:W-:Y:S01]  /*1880*/  CS2R R122, SRZ ;  /* 0x00000000007a7805 */ /* 0x000fe2000001ff00 */
[----:B------:R-:W-:Y:S01]  /*1890*/  USGXT.U32 UR48, UR48, 0xe ;  /* 0x0000000e3030789a */ /* 0x000fe20008000000 */
[----:B------:R-:W-:Y:S01]  /*18a0*/  CS2R R124, SRZ ;  /* 0x00000000007c7805 */ /* 0x000fe2000001ff00 */
[----:B---3--:R-:W-:Y:S01]  /*18b0*/  UMOV UR4, URZ ;  /* 0x0000003f00047c82 */ /* 0x008fe20008000000 */
[----:B------:R-:W-:Y:S01]  /*18c0*/  USHF.R.U32.HI UR6, URZ, 0x4, UR6 ;  /* 0x000000043f067899 */ /* 0x000fe20008011606 */
[----:B------:R-:W-:Y:S01]  /*18d0*/  CS2R R126, SRZ ;  /* 0x00000000007e7805 */ /* 0x000fe2000001ff00 */
[----:B------:R-:W-:Y:S01]  /*18e0*/  UIADD3 UR12, UP0, UR48, 0x2, URZ ;  /* 0x00000002300c7890 */ /* 0x000fe2000ff1e03f */
[----:B------:R-:W-:Y:S01]  /*18f0*/  CS2R R128, SRZ ;  /* 0x0000000000807805 */ /* 0x000fe2000001ff00 */
[----:B------:R-:W-:Y:S01]  /*1900*/  USGXT.U32 UR50, UR6, 0xe ;  /* 0x0000000e0632789a */ /* 0x000fe20008000000 */
[----:B------:R-:W-:Y:S01]  /*1910*/  CS2R R130, SRZ ;  /* 0x0000000000827805 */ /* 0x000fe2000001ff00 */
[----:B------:R-:W-:Y:S01]  /*1920*/  UIADD3.X UR13, UR4, 0x40000040, URZ, UP0, !UPT ;  /* 0x40000040040d7890 */ /* 0x000fe200087fe43f */
[----:B------:R-:W-:Y:S01]  /*1930*/  CS2R R132, SRZ ;  /* 0x0000000000847805 */ /* 0x000fe2000001ff00 */
[----:B------:R-:W-:Y:S01]  /*1940*/  UIADD3 UR14, UP0, UR50, 0x80, URZ ;  /* 0x00000080320e7890 */ /* 0x000fe2000ff1e03f */
[----:B------:R-:W-:Y:S01]  /*1950*/  CS2R R134, SRZ ;  /* 0x0000000000867805 */ /* 0x000fe2000001ff00 */
[----:B------:R-:W-:Y:S01]  /*1960*/  UIADD3.64 UR10, UR12, 0x1fe, URZ ;  /* 0x000001fe0c0a7897 */ /* 0x000fe2000fffe03f */
[----:B------:R-:W-:Y:S01]  /*1970*/  CS2R R136, SRZ ;  /* 0x0000000000887805 */ /* 0x000fe2000001ff00 */
[----:B------:R-:W-:Y:S01]  /*1980*/  UIADD3.64 UR6, UR12, 0x200, URZ ;  /* 0x000002000c067897 */ /* 0x000fe2000fffe03f */
[----:B------:R-:W-:Y:S01]  /*1990*/  CS2R R138, SRZ ;  /* 0x00000000008a7805 */ /* 0x000fe2000001ff00 */
[----:B------:R-:W-:Y:S01]  /*19a0*/  UMOV UR5, URZ ;  /* 0x0000003f00057c82 */ /* 0x000fe20008000000 */
[----:B------:R-:W-:Y:S01]  /*19b0*/  CS2R R140, SRZ ;  /* 0x00000000008c7805 */ /* 0x000fe2000001ff00 */
[----:B------:R-:W-:Y:S01]  /*19c0*/  IMAD.U32 R8, RZ, RZ, UR10 ;  /* 0x0000000aff087e24 */ /* 0x000fe2000f8e00ff */
[----:B------:R-:W-:Y:S01]  /*19d0*/  UIADD3.X UR15, UR5, 0x40000040, URZ, UP0, !UPT ;  /* 0x40000040050f7890 */ /* 0x000fe200087fe43f */
[----:B------:R-:W-:Y:S01]  /*19e0*/  IMAD.U32 R9, RZ, RZ, UR11 ;  /* 0x0000000bff097e24 */ /* 0x000fe2000f8e00ff */
[----:B------:R-:W-:Y:S01]  /*19f0*/  UIADD3.64 UR10, UR12, 0x202, URZ ;  /* 0x000002020c0a7897 */ /* 0x000fe2000fffe03f */
[----:B------:R-:W-:Y:S01]  /*1a00*/  IMAD.U32 R8, RZ, RZ, UR6 ;  /* 0x00000006ff087e24 */ /* 0x000fe2000f8e00ff */
[----:B------:R-:W-:Y:S01]  /*1a10*/  CS2R R142, SRZ ;  /* 0x00000000008e7805 */ /* 0x000fe2000001ff00 */
[----:B------:R-:W-:Y:S01]  /*1a20*/  IMAD.U32 R9, RZ, RZ, UR7 ;  /* 0x00000007ff097e24 */ /* 0x000fe2000f8e00ff */
[----:B------:R-:W-:Y:S01]  /*1a30*/  UIADD3.64 UR6, UR12, 0x204, URZ ;  /* 0x000002040c067897 */ /* 0x000fe2000fffe03f */
        /* <DEDUP_REMOVED lines=51> */
[----:B------:R-:W-:Y:S01]  /*1d70*/  CS2R R54, SRZ ;  /* 0x0000000000367805 */ /* 0x000fe2000001ff00 */
[----:B------:R-:W-:Y:S01]  /*1d80*/  IMAD.U32 R8, RZ, RZ, UR10 ;  /* 0x0000000aff087e24 */ /* 0x000fe2000f8e00ff */
[----:B------:R-:W-:Y:S01]  /*1d90*/  UIADD3.64 UR8, UR12, 0x2, URZ ;  /* 0x000000020c087897 */ /* 0x000fe2000fffe03f */
[----:B------:R-:W-:Y:S01]  /*1da0*/  IMAD.U32 R9, RZ, RZ, UR11 ;  /* 0x0000000bff097e24 */ /* 0x000fe2000f8e00ff */
[----:B------:R-:W-:Y:S01]  /*1db0*/  UIADD3.64 UR4, UR12, 0x4, URZ ;  /* 0x000000040c047897 */ /* 0x000fe2000fffe03f */
[----:B------:R-:W-:Y:S01]  /*1dc0*/  IMAD.U32 R8, RZ, RZ, UR6 ;  /* 0x00000006ff087e24 */ /* 0x000fe2000f8e00ff */
[----:B------:R-:W-:Y:S01]  /*1dd0*/  UIADD3.64 UR16, UR12, 0x3fe, URZ ;  /* 0x000003fe0c107897 */ /* 0x000fe2000fffe03f */
[----:B------:R-:W-:Y:S01]  /*1de0*/  IMAD.U32 R9, RZ, RZ, UR7 ;  /* 0x00000007ff097e24 */ /* 0x000fe2000f8e00ff */
[----:B------:R-:W-:-:S02]  /*1df0*/  UIADD3.64 UR20, UR12, 0x400, URZ ;  /* 0x000004000c147897 */ /* 0x000fc4000fffe03f */
[----:B------:R-:W-:Y:S02]  /*1e00*/  UIADD3.64 UR24, UR12, 0x402, URZ ;  /* 0x000004020c187897 */ /* 0x000fe4000fffe03f */
[----:B------:R-:W-:Y:S02]  /*1e10*/  UIADD3.64 UR28, UR12, 0x404, URZ ;  /* 0x000004040c1c7897 */ /* 0x000fe4000fffe03f */
[----:B------:R-:W-:Y:S02]  /*1e20*/  UIADD3.64 UR32, UR12, 0x5fe, URZ ;  /* 0x000005fe0c207897 */ /* 0x000fe4000fffe03f */
[----:B------:R-:W-:Y:S02]  /*1e30*/  UIADD3.64 UR36, UR12, 0x600, URZ ;  /* 0x000006000c247897 */ /* 0x000fe4000fffe03f */
[----:B------:R-:W-:Y:S02]  /*1e40*/  UIADD3.64 UR40, UR12, 0x602, URZ ;  /* 0x000006020c287897 */ /* 0x000fe4000fffe03f */
[----:B------:R-:W-:-:S02]  /*1e50*/  UIADD3.64 UR44, UR12, 0x604, URZ ;  /* 0x000006040c2c7897 */ /* 0x000fc4000fffe03f */
[----:B------:R-:W-:Y:S02]  /*1e60*/  UIADD3.64 UR10, UR14, 0x80, URZ ;  /* 0x000000800e0a7897 */ /* 0x000fe4000fffe03f */
[----:B------:R-:W-:Y:S01]  /*1e70*/  UIADD3.64 UR6, UR14, 0x100, URZ ;  /* 0x000001000e067897 */ /* 0x000fe2000fffe03f */
[----:B------:R-:W-:Y:S01]  /*1e80*/  UMOV UR54, URZ ;  /* 0x0000003f00367c82 */ /* 0x000fe20008000000 */
[----:B------:R-:W-:-:S10]  /*1e90*/  UMOV UR51, 0x40000040 ;  /* 0x4000004000337882 */ /* 0x000fd40000000000 */
.L_x_49:
[----:B----4-:R-:W-:Y:S01]  /*1ea0*/  BAR.SYNC.DEFER_BLOCKING 0x0 ;  /* 0x0000000000007b1d */ /* 0x010fe20000010000 */
[----:B------:R-:W-:Y:S01]  /*1eb0*/  @!P2 IMAD.MOV.U32 R7, RZ, RZ, 0xa000 ;  /* 0x0000a000ff07a424 */ /* 0x000fe200078e00ff */
[----:B------:R-:W-:Y:S02]  /*1ec0*/  ELECT P0, URZ, PT ;  /* 0x00000000003f782f */ /* 0x000fe40003800000 */
[----:B------:R-:W-:Y:S02]  /*1ed0*/  R2UR UR23, R5 ;  /* 0x00000000051772ca */ /* 0x000fe400000e0000 */
[----:B------:R-:W-:Y:S02]  /*1ee0*/  ELECT P1, URZ, PT ;  /* 0x00000000003f782f */ /* 0x000fe40003820000 */
[----:B------:R-:W-:Y:S01]  /*1ef0*/  R2UR UR22, R4 ;  /* 0x00000000041672ca */ /* 0x000fe200000e0000 */
[----:B------:R-:W-:Y:S01]  /*1f00*/  UMOV UR59, UR54 ;  /* 0x00000036003b7c82 */ /* 0x000fe20008000000 */
[C---:B------:R-:W-:Y:S01]  /*1f10*/  ISETP.LT.U32.AND P0, PT, R6.reuse, 0x20, P0 ;  /* 0x000000200600780c */ /* 0x040fe20000701070 */
[----:B------:R-:W-:Y:S01]  /*1f20*/  UMOV UR49, 0x40000040 ;  /* 0x4000004000317882 */ /* 0x000fe20000000000 */
[----:B------:R-:W-:-:S11]  /*1f30*/  ISETP.LT.U32.AND P1, PT, R6, 0x20, P1 ;  /* 0x000000200600780c */ /* 0x000fd60000f21070 */
[----:B------:R-:W-:Y:S01]  /*1f40*/  VOTEU.ANY UP0, P0 ;  /* 0x00000000003f7886 */ /* 0x000fe20000000100 */
[----:B------:R-:W-:Y:S01]  /*1f50*/  VOTEU.ANY UP2, P0 ;  /* 0x00000000003f7886 */ /* 0x000fe20000040100 */
[----:B------:R-:W-:Y:S01]  /*1f60*/  VOTEU.ANY UP1, P1 ;  /* 0x00000000003f7886 */ /* 0x000fe20000820100 */
[----:B------:R-:W-:Y:S01]  /*1f70*/  VOTEU.ANY UP3, P1 ;  /* 0x00000000003f7886 */ /* 0x000fe20000860100 */
[----:B------:R1:W-:Y:S01]  /*1f80*/  @!P2 SYNCS.ARRIVE.TRANS64 RZ, [UR52+0xa000], R7 ;  /* 0x00a00007ffffa9a7 */ /* 0x0003e20008000034 */
[----:B------:R2:W-:Y:S06]  /*1f90*/  MEMBAR.ALL.CTA ;  /* 0x0000000000007992 */ /* 0x0005ec0000008000 */
[----:B--2---:R-:W2:Y:S01]  /*1fa0*/  FENCE.VIEW.ASYNC.S ;  /* 0x00000000000073c6 */ /* 0x004ea20000000000 */
[----:B------:R-:W-:Y:S01]  /*1fb0*/  @UP0 UIADD3 UR53, UR52, 0xa000, URZ ;  /* 0x0000a00034350890 */ /* 0x000fe2000fffe03f */
[----:B------:R-:W-:Y:S01]  /*1fc0*/  @UP0 UMOV UR18, UR61 ;  /* 0x0000003d00120c82 */ /* 0x000fe20008000000 */
[----:B------:R-:W-:Y:S01]  /*1fd0*/  @UP0 UMOV UR19, UR60 ;  /* 0x0000003c00130c82 */ /* 0x000fe20008000000 */
[----:B------:R-:W-:-:S02]  /*1fe0*/  @UP1 UIADD3 UR56, UR52, 0x8000, URZ ;  /* 0x0000800034381890 */ /* 0x000fc4000fffe03f */
[----:B------:R-:W-:Y:S01]  /*1ff0*/  @UP1 UIADD3 UR57, UR52, 0xa000, URZ ;  /* 0x0000a00034391890 */ /* 0x000fe2000fffe03f */
[----:B-1----:R-:W-:Y:S01]  /*2000*/  SHF.L.U32 R7, R10, 0x1f, RZ ;  /* 0x0000001f0a077819 */ /* 0x002fe200000006ff */
[----:B--2---:R-:W-:Y:S06]  /*2010*/  BAR.SYNC.DEFER_BLOCKING 0x0 ;  /* 0x0000000000007b1d */ /* 0x004fec0000010000 */
[----:B------:R1:W-:Y:S02]  /*2020*/  @UP2 UTMALDG.2D [UR52], [UR18] ;  /* 0x00000034120025b4 */ /* 0x0003e40008008000 */
[----:B-1----:R-:W-:Y:S01]  /*2030*/  @UP1 UMOV UR18, UR22 ;  /* 0x0000001600121c82 */ /* 0x002fe20008000000 */
[----:B------:R-:W-:Y:S01]  /*2040*/  @UP1 UMOV UR19, UR23 ;  /* 0x0000001700131c82 */ /* 0x000fe20008000000 */
[----:B------:R-:W-:Y:S06]  /*2050*/  BAR.SYNC.DEFER_BLOCKING 0x0 ;  /* 0x0000000000007b1d */ /* 0x000fec0000010000 */
[----:B------:R1:W-:Y:S02]  /*2060*/  @UP3 UTMALDG.2D [UR56], [UR18] ;  /* 0x00000038120035b4 */ /* 0x0003e40008008000 */
[----:B------:R-:W-:Y:S06]  /*2070*/  BAR.SYNC.DEFER_BLOCKING 0x0 ;  /* 0x0000000000007b1d */ /* 0x000fec0000010000 */
[----:B------:R-:W2:Y:S02]  /*2080*/  SYNCS.PHASECHK.TRANS64.TRYWAIT P0, [UR52+0xa000], R7 ;  /* 0x00a00007ff0075a7 */ /* 0x000ea40008000174 */
[----:B-12---:R-:W-:Y:S05]  /*2090*/  @!P0 BRA `(.L_x_48) ;  /* 0x0000000800c08947 */ /* 0x006fea0003800000 */
.L_x_50:
[----:B------:R-:W-:Y:S02]  /*20a0*/  WARPGROUP.DEPBAR.LE gsb0, 0x0 ;  /* 0x00008000000079c5 */ /* 0x000fe40000010000 */
[----:B------:R-:W-:Y:S01]  /*20b0*/  WARPGROUP.ARRIVE ;  /* 0x00000000000079c5 */ /* 0x000fe20000000000 */
[----:B-----5:R-:W-:Y:S01]  /*20c0*/  MOV R12, UR52 ;  /* 0x00000034000c7c02 */ /* 0x020fe20008000f00 */
[----:B------:R-:W-:Y:S01]  /*20d0*/  UIADD3.64 UR52, UR12, 0x1fe, URZ ;  /* 0x000001fe0c347897 */ /* 0x000fe2000fffe03f */
[----:B------:R-:W-:Y:S01]  /*20e0*/  MOV R9, UR55 ;  /* 0x0000003700097c02 */ /* 0x000fe20008000f00 */
[----:B------:R-:W-:Y:S01]  /*20f0*/  UMOV UR55, UR51 ;  /* 0x0000003300377c82 */ /* 0x000fe20008000000 */
[----:B------:R-:W-:Y:S01]  /*2100*/  MOV R11, UR54 ;  /* 0x00000036000b7c02 */ /* 0x000fe20008000f00 */
[----:B------:R-:W-:Y:S01]  /*2110*/  HGMMA.64x64x16.F32.BF16 R120, gdesc[UR48].tnspB, R120 ;  /* 0x40e00000307879f0 */ /* 0x000fe20008701878 */
[----:B------:R-:W-:Y:S01]  /*2120*/  UMOV UR54, UR50 ;  /* 0x0000003200367c82 */ /* 0x000fe20008000000 */
[----:B------:R-:W-:Y:S01]  /*2130*/  MOV R7, UR45 ;  /* 0x0000002d00077c02 */ /* 0x000fe20008000f00 */
[----:B------:R-:W-:Y:S01]  /*2140*/  UMOV UR46, UR14 ;  /* 0x0000000e002e7c82 */ /* 0x000fe20008000000 */
[----:B------:R-:W-:Y:S01]  /*2150*/  MOV R8, UR44 ;  /* 0x0000002c00087c02 */ /* 0x000fe20008000f00 */
[----:B------:R-:W-:Y:S01]  /*2160*/  UIADD3.64 UR44, UR12, 0x200, URZ ;  /* 0x000002000c2c7897 */ /* 0x000fe2000fffe03f */
[----:B------:R-:W-:Y:S01]  /*2170*/  MOV R13, UR58 ;  /* 0x0000003a000d7c02 */ /* 0x000fe20008000f00 */
[----:B------:R-:W-:Y:S01]  /*2180*/  UMOV UR47, UR15 ;  /* 0x0000000f002f7c82 */ /* 0x000fe20008000000 */
[----:B------:R-:W-:Y:S01]  /*2190*/  UIADD3.64 UR56, UR12, 0x204, URZ ;  /* 0x000002040c387897 */ /* 0x000fe2000fffe03f */
[----:B------:R-:W-:Y:S01]  /*21a0*/  LOP3.LUT R10, R10, 0x1, RZ, 0x3c, !PT ;  /* 0x000000010a0a7812 */ /* 0x000fe200078e3cff */
[----:B------:R-:W-:Y:S01]  /*21b0*/  UMOV UR58, UR6 ;  /* 0x00000006003a7c82 */ /* 0x000fe20008000000 */
        /* <DEDUP_REMOVED lines=15> */
[----:B------:R-:W-:Y:S04]  /*22b0*/  HGMMA.64x64x16.F32.BF16 R120, gdesc[UR12].tnspB, R120 ;  /* 0x40e000000c7879f0 */ /* 0x000fe80008701878 */
[----:B------:R-:W-:Y:S04]  /*22c0*/  HGMMA.64x64x16.F32.BF16 R120, gdesc[UR8].tnspB, R120 ;  /* 0x40e00000087879f0 */ /* 0x000fe80008701878 */
[----:B------:R-:W-:Y:S04]  /*22d0*/  HGMMA.64x64x16.F32.BF16 R120, gdesc[UR4].tnspB, R120 ;  /* 0x40e00000047879f0 */ /* 0x000fe80008701878 */
[----:B------:R-:W-:Y:S01]  /*22e0*/  HGMMA.64x64x16.F32.BF16 R88, gdesc[UR52].tnspB, R88 ;  /* 0x40e00000345879f0 */ /* 0x000fe20008701858 */
[----:B------:R-:W-:Y:S01]  /*22f0*/  UIADD3.64 UR52, UR12, 0x202, URZ ;  /* 0x000002020c347897 */ /* 0x000fe2000fffe03f */
[----:B------:R-:W-:Y:S01]  /*2300*/  UMOV UR54, UR10 ;  /* 0x0000000a00367c82 */ /* 0x000fe20008000000 */
[----:B------:R-:W-:Y:S01]  /*2310*/  UMOV UR55, UR11 ;  /* 0x0000000b00377c82 */ /* 0x000fe20008000000 */
[----:B------:R-:W-:Y:S01]  /*2320*/  HGMMA.64x64x16.F32.BF16 R88, gdesc[UR44].tnspB, R88 ;  /* 0x40e000002c5879f0 */ /* 0x000fe20008701858 */
[----:B------:R-:W-:Y:S01]  /*2330*/  R2UR UR45, R7 ;  /* 0x00000000072d72ca */ /* 0x000fe200000e0000 */
[----:B------:R-:W-:Y:S01]  /*2340*/  UMOV UR46, UR6 ;  /* 0x00000006002e7c82 */ /* 0x000fe20008000000 */
[----:B------:R-:W1:Y:S01]  /*2350*/  LDC R7, c[0x0][0x230] ;  /* 0x00008c00ff077b82 */ /* 0x000e620000000800 */
[----:B------:R-:W-:Y:S01]  /*2360*/  R2UR UR44, R8 ;  /* 0x00000000082c72ca */ /* 0x000fe200000e0000 */
[----:B------:R-:W-:Y:S01]  /*2370*/  UMOV UR47, UR7 ;  /* 0x00000007002f7c82 */ /* 0x000fe20008000000 */
[----:B------:R-:W-:Y:S01]  /*2380*/  HGMMA.64x64x16.F32.BF16 R88, gdesc[UR52].tnspB, R88 ;  /* 0x40e00000345879f0 */ /* 0x000fe20008701858 */
[----:B------:R-:W-:-:S02]  /*2390*/  R2UR UR54, R11 ;  /* 0x000000000b3672ca */ /* 0x000fc400000e0000 */
[----:B------:R-:W-:Y:S02]  /*23a0*/  R2UR UR55, R9 ;  /* 0x00000000093772ca */ /* 0x000fe400000e0000 */
[----:B------:R-:W-:-:S09]  /*23b0*/  R2UR UR52, R12 ;  /* 0x000000000c3472ca */ /* 0x000fd200000e0000 */
[----:B------:R-:W-:-:S06]  /*23c0*/  UIADD3 UR54, UR54, 0x40, URZ ;  /* 0x0000004036367890 */ /* 0x000fcc000fffe03f */
[----:B-1----:R-:W-:Y:S01]  /*23d0*/  ISETP.LE.AND P0, PT, R7, UR54, PT ;  /* 0x0000003607007c0c */ /* 0x002fe2000bf03270 */
[----:B------:R-:W-:Y:S01]  /*23e0*/  HGMMA.64x64x16.F32.BF16 R88, gdesc[UR56].tnspB, R88 ;  /* 0x40e00000385879f0 */ /* 0x000fe20008701858 */
[----:B------:R-:W-:-:S03]  /*23f0*/  R2UR UR58, R13 ;  /* 0x000000000d3a72ca */ /* 0x000fc600000e0000 */
[----:B------:R-:W-:Y:S04]  /*2400*/  HGMMA.64x64x16.F32.BF16 R56, gdesc[UR16].tnspB, R56 ;  /* 0x40e00000103879f0 */ /* 0x000fe80008701838 */
[----:B------:R-:W-:Y:S04]  /*2410*/  HGMMA.64x64x16.F32.BF16 R56, gdesc[UR20].tnspB, R56 ;  /* 0x40e00000143879f0 */ /* 0x000fe80008701838 */
[----:B------:R-:W-:Y:S04]  /*2420*/  HGMMA.64x64x16.F32.BF16 R56, gdesc[UR24].tnspB, R56 ;  /* 0x40e00000183879f0 */ /* 0x000fe80008701838 */
[----:B------:R-:W-:Y:S04]  /*2430*/  HGMMA.64x64x16.F32.BF16 R56, gdesc[UR28].tnspB, R56 ;  /* 0x40e000001c3879f0 */ /* 0x000fe80008701838 */
[----:B------:R-:W-:Y:S04]  /*2440*/  HGMMA.64x64x16.F32.BF16 R24, gdesc[UR32].tnspB, R24 ;  /* 0x40e00000201879f0 */ /* 0x000fe80008701818 */
[----:B------:R-:W-:Y:S04]  /*2450*/  HGMMA.64x64x16.F32.BF16 R24, gdesc[UR36].tnspB, R24 ;  /* 0x40e00000241879f0 */ /* 0x000fe80008701818 */
[----:B------:R-:W-:Y:S04]  /*2460*/  HGMMA.64x64x16.F32.BF16 R24, gdesc[UR40].tnspB, R24 ;  /* 0x40e00000281879f0 */ /* 0x000fe80008701818 */
[----:B------:R-:W-:Y:S01]  /*2470*/  HGMMA.64x64x16.F32.BF16 R24, gdesc[UR44].tnspB, R24, gsb0 ;  /* 0x40e000002c1879f0 */ /* 0x000fe20008001818 */
[----:B------:R-:W-:Y:S05]  /*2480*/  @!P0 BRA `(.L_x_49) ;  /* 0xfffffff800848947 */ /* 0x000fea000383ffff */
.L_x_47:
[C---:B------:R-:W-:Y:S01]  /*2490*/  IMAD.SHL.U32 R7, R0.reuse, 0x80, RZ ;  /* 0x0000008000077824 */ /* 0x040fe200078e00ff */
[----:B------:R-:W-:Y:S02]  /*24a0*/  WARPGROUP.DEPBAR.LE gsb0, 0x0 ;  /* 0x00008000000079c5 */ /* 0x000fe40000010000 */
[----:B------:R-:W-:Y:S01]  /*24b0*/  IMAD.SHL.U32 R8, R0, 0x10, RZ ;  /* 0x0000001000087824 */ /* 0x000fe200078e00ff */
[----:B----4-:R-:W-:Y:S01]  /*24c0*/  BAR.SYNC.DEFER_BLOCKING 0x0 ;  /* 0x0000000000007b1d */ /* 0x010fe20000010000 */
[----:B------:R-:W-:Y:S02]  /*24d0*/  LOP3.LUT R7, R7, 0x780, RZ, 0xc0, !PT ;  /* 0x0000078007077812 */ /* 0x000fe400078ec0ff */
[----:B------:R-:W-:Y:S02]  /*24e0*/  ELECT P0, URZ, PT ;  /* 0x00000000003f782f */ /* 0x000fe40003800000 */
[----:B------:R-:W-:Y:S02]  /*24f0*/  F2FP.BF16.F32.PACK_AB R120, R121, R120 ;  /* 0x000000787978723e */ /* 0x000fe400000010ff */
[----:B------:R-:W-:Y:S01]  /*2500*/  LOP3.LUT R7, R7, 0x70, R8, 0xf8, !PT ;  /* 0x0000007007077812 */ /* 0x000fe200078ef808 */
[----:B------:R-:W-:Y:S01]  /*2510*/  UMOV UR53, UR58 ;  /* 0x0000003a00357c82 */ /* 0x000fe20008000000 */
[----:B------:R-:W-:Y:S01]  /*2520*/  ISETP.LT.U32.AND P0, PT, R6, 0x20, P0 ;  /* 0x000000200600780c */ /* 0x000fe20000701070 */
[----:B------:R-:W-:Y:S01]  /*2530*/  UMOV UR54, UR55 ;  /* 0x0000003700367c82 */ /* 0x000fe20008000000 */
[----:B------:R-:W-:Y:S01]  /*2540*/  LOP3.LUT R8, R7, 0x10, R0, 0x78, !PT ;  /* 0x0000001007087812 */ /* 0x000fe200078e7800 */
[----:B------:R-:W-:Y:S01]  /*2550*/  IMAD.SHL.U32 R7, R0, 0x40, RZ ;  /* 0x0000004000077824 */ /* 0x000fe200078e00ff */
[----:B------:R-:W-:-:S02]  /*2560*/  F2FP.BF16.F32.PACK_AB R121, R123, R122 ;  /* 0x0000007a7b79723e */ /* 0x000fc400000010ff */
[----:B------:R-:W-:Y:S02]  /*2570*/  F2FP.BF16.F32.PACK_AB R88, R89, R88 ;  /* 0x000000585958723e */ /* 0x000fe400000010ff */
[----:B------:R-:W-:Y:S02]  /*2580*/  LOP3.LUT R7, R8, 0x1800, R7, 0xf8, !PT ;  /* 0x0000180008077812 */ /* 0x000fe400078ef807 */
[----:B------:R-:W-:Y:S02]  /*2590*/  F2FP.BF16.F32.PACK_AB R122, R125, R124 ;  /* 0x0000007c7d7a723e */ /* 0x000fe400000010ff */
[C---:B------:R-:W-:Y:S01]  /*25a0*/  LOP3.LUT R6, R7.reuse, 0x20, RZ, 0x3c, !PT ;  /* 0x0000002007067812 */ /* 0x040fe200078e3cff */
[----:B------:R-:W-:Y:S01]  /*25b0*/  VIADD R8, R7, UR52 ;  /* 0x0000003407087c36 */ /* 0x000fe20008000000 */
[----:B------:R-:W-:Y:S01]  /*25c0*/  F2FP.BF16.F32.PACK_AB R123, R127, R126 ;  /* 0x0000007e7f7b723e */ /* 0x000fe200000010ff */
[----:B------:R-:W-:Y:S01]  /*25d0*/  VOTEU.ANY UP1, P0 ;  /* 0x00000000003f7886 */ /* 0x000fe20000020100 */
[----:B------:R-:W-:Y:S01]  /*25e0*/  F2FP.BF16.F32.PACK_AB R89, R91, R90 ;  /* 0x0000005a5b59723e */ /* 0x000fe200000010ff */
[----:B------:R-:W1:Y:S01]  /*25f0*/  @!P2 SYNCS.CCTL.IV [UR52+0xa000] ;  /* 0x00a00000ff00a9b1 */ /* 0x000e620008000034 */
[----:B------:R-:W-:Y:S01]  /*2600*/  F2FP.BF16.F32.PACK_AB R56, R57, R56 ;  /* 0x000000383938723e */ /* 0x000fe200000010ff */
[----:B------:R-:W-:Y:S01]  /*2610*/  VIADD R6, R6, UR52 ;  /* 0x0000003406067c36 */ /* 0x000fe20008000000 */
[----:B------:R-:W-:Y:S01]  /*2620*/  F2FP.BF16.F32.PACK_AB R90, R93, R92 ;  /* 0x0000005c5d5a723e */ /* 0x000fe200000010ff */
[----:B-1----:R-:W-:Y:S01]  /*2630*/  STSM.16.M88.4 [R8], R120 ;  /* 0x0000007808007844 */ /* 0x002fe20000000200 */
[----:B------:R-:W-:Y:S01]  /*2640*/  F2FP.BF16.F32.PACK_AB R91, R95, R94 ;  /* 0x0000005e5f5b723e */ /* 0x000fe200000010ff */
[----:B------:R-:W-:Y:S01]  /*2650*/  VOTEU.ANY UP0, P0 ;  /* 0x00000000003f7886 */ /* 0x000fe20000000100 */
[----:B------:R-:W-:-:S02]  /*2660*/  F2FP.BF16.F32.PACK_AB R57, R59, R58 ;  /* 0x0000003a3b39723e */ /* 0x000fc400000010ff */
[----:B------:R-:W-:Y:S01]  /*2670*/  F2FP.BF16.F32.PACK_AB R24, R25, R24 ;  /* 0x000000181918723e */ /* 0x000fe200000010ff */
[----:B------:R-:W-:Y:S01]  /*2680*/  STSM.16.M88.4 [R8+0x2000], R88 ;  /* 0x0020005808007844 */ /* 0x000fe20000000200 */
[----:B------:R-:W-:Y:S02]  /*2690*/  F2FP.BF16.F32.PACK_AB R128, R129, R128 ;  /* 0x000000808180723e */ /* 0x000fe400000010ff */
[----:B------:R-:W-:Y:S02]  /*26a0*/  F2FP.BF16.F32.PACK_AB R58, R61, R60 ;  /* 0x0000003c3d3a723e */ /* 0x000fe400000010ff */
[----:B------:R-:W-:Y:S02]  /*26b0*/  F2FP.BF16.F32.PACK_AB R59, R63, R62 ;  /* 0x0000003e3f3b723e */ /* 0x000fe400000010ff */
[----:B------:R-:W-:Y:S02]  /*26c0*/  F2FP.BF16.F32.PACK_AB R25, R27, R26 ;  /* 0x0000001a1b19723e */ /* 0x000fe400000010ff */
[----:B------:R-:W-:Y:S01]  /*26d0*/  F2FP.BF16.F32.PACK_AB R129, R131, R130 ;  /* 0x000000828381723e */ /* 0x000fe200000010ff */
[----:B------:R-:W-:Y:S01]  /*26e0*/  STSM.16.M88.4 [R8+0x4000], R56 ;  /* 0x0040003808007844 */ /* 0x000fe20000000200 */
[----:B------:R-:W-:-:S02]  /*26f0*/  F2FP.BF16.F32.PACK_AB R96, R97, R96 ;  /* 0x000000606160723e */ /* 0x000fc400000010ff */
[----:B------:R-:W-:Y:S02]  /*2700*/  F2FP.BF16.F32.PACK_AB R26, R29, R28 ;  /* 0x0000001c1d1a723e */ /* 0x000fe400000010ff */
[----:B------:R-:W-:Y:S02]  /*2710*/  F2FP.BF16.F32.PACK_AB R27, R31, R30 ;  /* 0x0000001e1f1b723e */ /* 0x000fe400000010ff */
[----:B------:R-:W-:Y:S02]  /*2720*/  LOP3.LUT R9, R7, 0x40, RZ, 0x3c, !PT ;  /* 0x0000004007097812 */ /* 0x000fe400078e3cff */
[----:B------:R-:W-:Y:S01]  /*2730*/  F2FP.BF16.F32.PACK_AB R130, R133, R132 ;  /* 0x000000848582723e */ /* 0x000fe200000010ff */
[----:B------:R-:W-:Y:S01]  /*2740*/  STSM.16.M88.4 [R8+0x6000], R24 ;  /* 0x0060001808007844 */ /* 0x000fe20000000200 */
[----:B------:R-:W-:Y:S01]  /*2750*/  F2FP.BF16.F32.PACK_AB R131, R135, R134 ;  /* 0x000000868783723e */ /* 0x000fe200000010ff */
[----:B------:R-:W-:Y:S01]  /*2760*/  VIADD R9, R9, UR52 ;  /* 0x0000003409097c36 */ /* 0x000fe20008000000 */
[----:B------:R-:W-:-:S02]  /*2770*/  F2FP.BF16.F32.PACK_AB R97, R99, R98 ;  /* 0x000000626361723e */ /* 0x000fc400000010ff */
[----:B------:R-:W-:Y:S01]  /*2780*/  F2FP.BF16.F32.PACK_AB R64, R65, R64 ;  /* 0x000000404140723e */ /* 0x000fe200000010ff */
[----:B------:R-:W-:Y:S01]  /*2790*/  STSM.16.M88.4 [R6], R128 ;  /* 0x0000008006007844 */ /* 0x000fe20000000200 */
        /* <DEDUP_REMOVED lines=8> */
[----:B------:R-:W-:Y:S02]  /*2820*/  F2FP.BF16.F32.PACK_AB R33, R35, R34 ;  /* 0x000000222321723e */ /* 0x000fe400000010ff */
[----:B------:R-:W-:Y:S01]  /*2830*/  F2FP.BF16.F32.PACK_AB R137, R139, R138 ;  /* 0x0000008a8b89723e */ /* 0x000fe200000010ff */
[----:B------:R-:W-:Y:S01]  /*2840*/  STSM.16.M88.4 [R6+0x4000], R64 ;  /* 0x0040004006007844 */ /* 0x000fe20000000200 */
[----:B------:R-:W-:Y:S02]  /*2850*/  F2FP.BF16.F32.PACK_AB R104, R105, R104 ;  /* 0x000000686968723e */ /* 0x000fe400000010ff */
[----:B------:R-:W-:-:S02]  /*2860*/  F2FP.BF16.F32.PACK_AB R34, R37, R36 ;  /* 0x000000242522723e */ /* 0x000fc400000010ff */
[----:B------:R-:W-:Y:S02]  /*2870*/  F2FP.BF16.F32.PACK_AB R35, R39, R38 ;  /* 0x000000262723723e */ /* 0x000fe400000010ff */
[----:B------:R-:W-:Y:S02]  /*2880*/  LOP3.LUT R7, R7, 0x60, RZ, 0x3c, !PT ;  /* 0x0000006007077812 */ /* 0x000fe400078e3cff */
[----:B------:R-:W-:Y:S01]  /*2890*/  F2FP.BF16.F32.PACK_AB R138, R141, R140 ;  /* 0x0000008c8d8a723e */ /* 0x000fe200000010ff */
[----:B------:R-:W-:Y:S01]  /*28a0*/  STSM.16.M88.4 [R6+0x6000], R32 ;  /* 0x0060002006007844 */ /* 0x000fe20000000200 */
[----:B------:R-:W-:Y:S01]  /*28b0*/  F2FP.BF16.F32.PACK_AB R139, R143, R142 ;  /* 0x0000008e8f8b723e */ /* 0x000fe200000010ff */
[----:B------:R-:W-:Y:S01]  /*28c0*/  VIADD R7, R7, UR52 ;  /* 0x0000003407077c36 */ /* 0x000fe20008000000 */
[----:B------:R-:W-:Y:S02]  /*28d0*/  F2FP.BF16.F32.PACK_AB R105, R107, R106 ;  /* 0x0000006a6b69723e */ /* 0x000fe400000010ff */
[----:B------:R-:W-:Y:S01]  /*28e0*/  F2FP.BF16.F32.PACK_AB R72, R73, R72 ;  /* 0x000000484948723e */ /* 0x000fe200000010ff */
[----:B------:R-:W-:Y:S01]  /*28f0*/  STSM.16.M88.4 [R9], R136 ;  /* 0x0000008809007844 */ /* 0x000fe20000000200 */
[----:B------:R-:W-:-:S02]  /*2900*/  F2FP.BF16.F32.PACK_AB R106, R109, R108 ;  /* 0x0000006c6d6a723e */ /* 0x000fc400000010ff */
[----:B------:R-:W-:Y:S02]  /*2910*/  F2FP.BF16.F32.PACK_AB R107, R111, R110 ;  /* 0x0000006e6f6b723e */ /* 0x000fe400000010ff */
[----:B------:R-:W-:Y:S02]  /*2920*/  F2FP.BF16.F32.PACK_AB R73, R75, R74 ;  /* 0x0000004a4b49723e */ /* 0x000fe400000010ff */
[----:B------:R-:W-:Y:S01]  /*2930*/  F2FP.BF16.F32.PACK_AB R40, R41, R40 ;  /* 0x000000282928723e */ /* 0x000fe200000010ff */
[----:B------:R-:W-:Y:S01]  /*2940*/  STSM.16.M88.4 [R9+0x2000], R104 ;  /* 0x0020006809007844 */ /* 0x000fe20000000200 */
[----:B------:R-:W-:Y:S02]  /*2950*/  F2FP.BF16.F32.PACK_AB R144, R145, R144 ;  /* 0x000000909190723e */ /* 0x000fe400000010ff */
[----:B------:R-:W-:Y:S02]  /*2960*/  F2FP.BF16.F32.PACK_AB R74, R77, R76 ;  /* 0x0000004c4d4a723e */ /* 0x000fe400000010ff */
[----:B------:R-:W-:-:S02]  /*2970*/  F2FP.BF16.F32.PACK_AB R75, R79, R78 ;  /* 0x0000004e4f4b723e */ /* 0x000fc400000010ff */
[----:B------:R-:W-:Y:S02]  /*2980*/  F2FP.BF16.F32.PACK_AB R41, R43, R42 ;  /* 0x0000002a2b29723e */ /* 0x000fe400000010ff */
[----:B------:R-:W-:Y:S01]  /*2990*/  F2FP.BF16.F32.PACK_AB R145, R147, R146 ;  /* 0x000000929391723e */ /* 0x000fe200000010ff */
[----:B------:R-:W-:Y:S01]  /*29a0*/  STSM.16.M88.4 [R9+0x4000], R72 ;  /* 0x0040004809007844 */ /* 0x000fe20000000200 */
[----:B------:R-:W-:Y:S02]  /*29b0*/  F2FP.BF16.F32.PACK_AB R112, R113, R112 ;  /* 0x000000707170723e */ /* 0x000fe400000010ff */
[----:B------:R-:W-:Y:S02]  /*29c0*/  F2FP.BF16.F32.PACK_AB R42, R45, R44 ;  /* 0x0000002c2d2a723e */ /* 0x000fe400000010ff */
[----:B------:R-:W-:Y:S02]  /*29d0*/  F2FP.BF16.F32.PACK_AB R43, R47, R46 ;  /* 0x0000002e2f2b723e */ /* 0x000fe400000010ff */
[----:B------:R-:W-:-:S02]  /*29e0*/  F2FP.BF16.F32.PACK_AB R146, R149, R148 ;  /* 0x000000949592723e */ /* 0x000fc400000010ff */
[----:B------:R-:W-:Y:S01]  /*29f0*/  F2FP.BF16.F32.PACK_AB R147, R151, R150 ;  /* 0x000000969793723e */ /* 0x000fe200000010ff */
[----:B------:R-:W-:Y:S01]  /*2a00*/  STSM.16.M88.4 [R9+0x6000], R40 ;  /* 0x0060002809007844 */ /* 0x000fe20000000200 */
[----:B------:R-:W-:Y:S02]  /*2a10*/  F2FP.BF16.F32.PACK_AB R113, R115, R114 ;  /* 0x000000727371723e */ /* 0x000fe400000010ff */
[----:B------:R-:W-:Y:S01]  /*2a20*/  F2FP.BF16.F32.PACK_AB R80, R81, R80 ;  /* 0x000000505150723e */ /* 0x000fe200000010ff */
[----:B------:R-:W-:Y:S01]  /*2a30*/  STSM.16.M88.4 [R7], R144 ;  /* 0x0000009007007844 */ /* 0x000fe20000000200 */
[----:B------:R-:W-:Y:S02]  /*2a40*/  F2FP.BF16.F32.PACK_AB R114, R117, R116 ;  /* 0x000000747572723e */ /* 0x000fe400000010ff */
[----:B------:R-:W-:Y:S02]  /*2a50*/  F2FP.BF16.F32.PACK_AB R115, R119, R118 ;  /* 0x000000767773723e */ /* 0x000fe400000010ff */
[----:B------:R-:W-:-:S02]  /*2a60*/  F2FP.BF16.F32.PACK_AB R81, R83, R82 ;  /* 0x000000525351723e */ /* 0x000fc400000010ff */
[----:B------:R-:W-:Y:S01]  /*2a70*/  F2FP.BF16.F32.PACK_AB R48, R49, R48 ;  /* 0x000000303130723e */ /* 0x000fe200000010ff */
[----:B------:R-:W-:Y:S01]  /*2a80*/  STSM.16.M88.4 [R7+0x2000], R112 ;  /* 0x0020007007007844 */ /* 0x000fe20000000200 */
[----:B------:R-:W-:Y:S02]  /*2a90*/  F2FP.BF16.F32.PACK_AB R82, R85, R84 ;  /* 0x000000545552723e */ /* 0x000fe400000010ff */
[----:B------:R-:W-:Y:S02]  /*2aa0*/  F2FP.BF16.F32.PACK_AB R83, R87, R86 ;  /* 0x000000565753723e */ /* 0x000fe400000010ff */
[----:B------:R-:W-:Y:S02]  /*2ab0*/  F2FP.BF16.F32.PACK_AB R49, R51, R50 ;  /* 0x000000323331723e */ /* 0x000fe400000010ff */
[----:B------:R-:W-:Y:S01]  /*2ac0*/  F2FP.BF16.F32.PACK_AB R50, R53, R52 ;  /* 0x000000343532723e */ /* 0x000fe200000010ff */
[----:B------:R-:W-:Y:S01]  /*2ad0*/  STSM.16.M88.4 [R7+0x4000], R80 ;  /* 0x0040005007007844 */ /* 0x000fe20000000200 */
[----:B------:R-:W-:-:S02]  /*2ae0*/  F2FP.BF16.F32.PACK_AB R51, R55, R54 ;  /* 0x000000363733723e */ /* 0x000fc400000010ff */
[----:B---3--:R-:W-:Y:S02]  /*2af0*/  R2UR UR5, R3 ;  /* 0x00000000030572ca */ /* 0x008fe400000e0000 */
[----:B------:R-:W-:Y:S01]  /*2b00*/  R2UR UR4, R2 ;  /* 0x00000000020472ca */ /* 0x000fe200000e0000 */
[----:B------:R-:W-:Y:S01]  /*2b10*/  STSM.16.M88.4 [R7+0x6000], R48 ;  /* 0x0060003007007844 */ /* 0x000fe20000000200 */
[----:B------:R1:W-:Y:S06]  /*2b20*/  MEMBAR.ALL.CTA ;  /* 0x0000000000007992 */ /* 0x0003ec0000008000 */
[----:B-1----:R-:W1:Y:S02]  /*2b30*/  FENCE.VIEW.ASYNC.S ;  /* 0x00000000000073c6 */ /* 0x002e640000000000 */
[----:B-1----:R-:W-:Y:S06]  /*2b40*/  BAR.SYNC.DEFER_BLOCKING 0x0 ;  /* 0x0000000000007b1d */ /* 0x002fec0000010000 */
[----:B------:R1:W-:Y:S01]  /*2b50*/  @UP1 UTMASTG.2D [UR52], [UR4] ;  /* 0x00000034040013b5 */ /* 0x0003e20008008000 */
[----:B------:R0:W-:Y:S01]  /*2b60*/  UTMACMDFLUSH ;  /* 0x00000000000079b7 */ /* 0x0001e20000000000 */
[----:B------:R-:W-:-:S04]  /*2b70*/  DEPBAR.LE SB0, 0x0 ;  /* 0x000080000000791a */ /* 0x000fc80000000000 */
[----:B------:R-:W-:Y:S06]  /*2b80*/  BAR.SYNC.DEFER_BLOCKING 0x0 ;  /* 0x0000000000007b1d */ /* 0x000fec0000010000 */
[----:B-1----:R-:W-:Y:S05]  /*2b90*/  EXIT ;  /* 0x000000000000794d */ /* 0x002fea0003800000 */
.L_x_48:
[----:B------:R-:W1:Y:S02]  /*2ba0*/  SYNCS.PHASECHK.TRANS64.TRYWAIT P0, [UR52+0xa000], R7 ;  /* 0x00a00007ff0075a7 */ /* 0x000e640008000174 */
[----:B-1----:R-:W-:Y:S05]  /*2bb0*/  @!P0 BRA `(.L_x_48) ;  /* 0xfffffffc00f88947 */ /* 0x002fea000383ffff */
[----:B------:R-:W-:Y:S05]  /*2bc0*/  BRA `(.L_x_50) ;  /* 0xfffffff400347947 */ /* 0x000fea000383ffff */
.L_x_51:
[----:B------:R-:W-:-:S00]  /*2bd0*/  BRA `(.L_x_51) ;  /* 0xfffffffc00fc7947 */ /* 0x000fc0000383ffff */
[----:B------:R-:W-:-:S00]  /*2be0*/  NOP ;  /* 0x0000000000007918 */ /* 0x000fc00000000000 */
        /* <DEDUP_REMOVED lines=9> */
.L_x_52:


//--------------------- .nv.shared.gluon_wgmma    --------------------------
	.section	.nv.shared.gluon_wgmma,"aw",@nobits
	.sectionflags	@""
	.align	16
	.zero		1024


//--------------------- .nv.shared.reserved.0     --------------------------
	.section	.nv.shared.reserved.0,"aw",@nobits
	.weak		__nv_reservedSMEM_offset_0_alias
	.size		__nv_reservedSMEM_offset_0_alias, 0, 0
	.other		__nv_reservedSMEM_offset_0_alias,@"STO_CUDA_RESERVED_SHARED STV_DEFAULT"
__nv_reservedSMEM_offset_0_alias:
	.zero		0


//--------------------- .nv.constant0.gluon_wgmma --------------------------
	.section	.nv.constant0.gluon_wgmma,"a",@progbits
	.sectionflags	@""
	.align	4
.nv.constant0.gluon_wgmma:
	.zero		608


//--------------------- SYMBOLS --------------------------

	.type		.nv.reservedSmem.offset0,@object
	.size		.nv.reservedSmem.offset0,0x4
